//
// Generated by NVIDIA NVVM Compiler
//
// Compiler Build ID: CL-36424714
// Cuda compilation tools, release 13.0, V13.0.88
// Based on NVVM 20.0.0
//

.version 9.0
.target sm_100
.address_size 64

	// .globl	_Z15generate_kernelP17curandStateMtgp32Pd
.func  (.param .b64 func_retval0) __internal_accurate_pow
(
	.param .b64 __internal_accurate_pow_param_0,
	.param .b64 __internal_accurate_pow_param_1
)
;
.global .align 4 .b8 precalc_xorwow_matrix[102400];
.global .align 4 .b8 precalc_xorwow_offset_matrix[102400];
.global .align 4 .b8 mrg32k3aM1[2304];
.global .align 4 .b8 mrg32k3aM2[2304];
.global .align 4 .b8 mrg32k3aM1SubSeq[2016];
.global .align 4 .b8 mrg32k3aM2SubSeq[2016];
.global .align 4 .b8 mrg32k3aM1Seq[2304];
.global .align 4 .b8 mrg32k3aM2Seq[2304];
.const .align 8 .b8 __cr_lgamma_table[72];
// _ZZ11integrationP17curandStateMtgp32PdS1_S1_S1_iE7cache_S has been demoted
// _ZZ11integrationP17curandStateMtgp32PdS1_S1_S1_iE9cache_err has been demoted

.visible .entry _Z15generate_kernelP17curandStateMtgp32Pd(
	.param .u64 .ptr .align 1 _Z15generate_kernelP17curandStateMtgp32Pd_param_0,
	.param .u64 .ptr .align 1 _Z15generate_kernelP17curandStateMtgp32Pd_param_1
)
{
	.reg .pred 	%p<2>;
	.reg .b32 	%r<49>;
	.reg .b64 	%rd<36>;
	.reg .b64 	%fd<3>;

	ld.param.u64 	%rd3, [_Z15generate_kernelP17curandStateMtgp32Pd_param_0];
	ld.param.u64 	%rd2, [_Z15generate_kernelP17curandStateMtgp32Pd_param_1];
	cvta.to.global.u64 	%rd4, %rd3;
	mov.u32 	%r4, %tid.x;
	mov.u32 	%r5, %ctaid.x;
	mov.u32 	%r6, %ntid.x;
	mad.lo.s32 	%r1, %r5, %r6, %r4;
	mul.wide.u32 	%rd5, %r5, 4112;
	add.s64 	%rd1, %rd4, %rd5;
	ld.global.u64 	%rd6, [%rd1+4104];
	cvta.to.global.u64 	%rd7, %rd6;
	ld.global.v2.u32 	{%r7, %r8}, [%rd1+4096];
	mul.wide.s32 	%rd8, %r8, 4;
	add.s64 	%rd9, %rd7, %rd8;
	ld.global.u32 	%r9, [%rd9];
	mov.u32 	%r10, %ntid.z;
	mov.u32 	%r11, %ntid.y;
	mul.lo.s32 	%r12, %r10, %r11;
	mul.lo.s32 	%r2, %r12, %r6;
	mov.u32 	%r13, %tid.z;
	mov.u32 	%r14, %tid.y;
	mad.lo.s32 	%r15, %r6, %r14, %r4;
	mad.lo.s32 	%r16, %r12, %r13, %r15;
	add.s32 	%r17, %r7, %r16;
	shl.b32 	%r18, %r17, 2;
	cvt.u64.u32 	%rd10, %r18;
	and.b64  	%rd11, %rd10, 4092;
	add.s64 	%rd12, %rd1, %rd11;
	ld.global.u32 	%r19, [%rd12];
	add.s32 	%r20, %r18, 4;
	cvt.u64.u32 	%rd13, %r20;
	and.b64  	%rd14, %rd13, 4092;
	add.s64 	%rd15, %rd1, %rd14;
	ld.global.u32 	%r21, [%rd15];
	add.s32 	%r22, %r17, %r9;
	shl.b32 	%r23, %r22, 2;
	cvt.u64.u32 	%rd16, %r23;
	and.b64  	%rd17, %rd16, 4092;
	add.s64 	%rd18, %rd1, %rd17;
	ld.global.u32 	%r24, [%rd18];
	ld.global.u32 	%r25, [%rd7+40800];
	and.b32  	%r26, %r25, %r19;
	xor.b32  	%r27, %r26, %r21;
	ld.global.u32 	%r28, [%rd9+39200];
	shl.b32 	%r29, %r27, %r28;
	ld.global.u32 	%r30, [%rd9+40000];
	shr.u32 	%r31, %r24, %r30;
	xor.b32  	%r32, %r31, %r29;
	xor.b32  	%r33, %r32, %r27;
	mul.wide.s32 	%rd19, %r8, 60;
	add.s64 	%rd20, %rd9, %rd19;
	shl.b32 	%r34, %r33, 2;
	cvt.u64.u32 	%rd21, %r34;
	and.b64  	%rd22, %rd21, 60;
	add.s64 	%rd23, %rd20, %rd22;
	ld.global.u32 	%r35, [%rd23+800];
	xor.b32  	%r36, %r33, %r35;
	add.s32 	%r37, %r18, 1404;
	cvt.u64.u32 	%rd24, %r37;
	and.b64  	%rd25, %rd24, 4092;
	add.s64 	%rd26, %rd1, %rd25;
	st.global.u32 	[%rd26], %r36;
	add.s32 	%r38, %r23, -4;
	cvt.u64.u32 	%rd27, %r38;
	and.b64  	%rd28, %rd27, 4092;
	add.s64 	%rd29, %rd1, %rd28;
	ld.global.u32 	%r39, [%rd29];
	shr.u32 	%r40, %r39, 16;
	xor.b32  	%r41, %r40, %r39;
	shr.u32 	%r42, %r41, 8;
	xor.b32  	%r43, %r42, %r41;
	shl.b32 	%r44, %r43, 2;
	cvt.u64.u32 	%rd30, %r44;
	and.b64  	%rd31, %rd30, 60;
	add.s64 	%rd32, %rd20, %rd31;
	ld.global.u32 	%r45, [%rd32+13600];
	xor.b32  	%r3, %r45, %r36;
	bar.sync 	0;
	setp.ne.s32 	%p1, %r16, 0;
	@%p1 bra 	$L__BB0_2;
	ld.global.u32 	%r46, [%rd1+4096];
	add.s32 	%r47, %r46, %r2;
	and.b32  	%r48, %r47, 1023;
	st.global.u32 	[%rd1+4096], %r48;
$L__BB0_2:
	cvta.to.global.u64 	%rd33, %rd2;
	bar.sync 	0;
	cvt.rn.f64.u32 	%fd1, %r3;
	div.rn.f64 	%fd2, %fd1, 0d41EFFFFFFFE00000;
	mul.wide.s32 	%rd34, %r1, 8;
	add.s64 	%rd35, %rd33, %rd34;
	st.global.f64 	[%rd35], %fd2;
	ret;

}
	// .globl	_Z11integrationP17curandStateMtgp32PdS1_S1_S1_i
.visible .entry _Z11integrationP17curandStateMtgp32PdS1_S1_S1_i(
	.param .u64 .ptr .align 1 _Z11integrationP17curandStateMtgp32PdS1_S1_S1_i_param_0,
	.param .u64 .ptr .align 1 _Z11integrationP17curandStateMtgp32PdS1_S1_S1_i_param_1,
	.param .u64 .ptr .align 1 _Z11integrationP17curandStateMtgp32PdS1_S1_S1_i_param_2,
	.param .u64 .ptr .align 1 _Z11integrationP17curandStateMtgp32PdS1_S1_S1_i_param_3,
	.param .u64 .ptr .align 1 _Z11integrationP17curandStateMtgp32PdS1_S1_S1_i_param_4,
	.param .u32 _Z11integrationP17curandStateMtgp32PdS1_S1_S1_i_param_5
)
{
	.reg .pred 	%p<191>;
	.reg .b32 	%r<565>;
	.reg .b32 	%f<33>;
	.reg .b64 	%rd<136>;
	.reg .b64 	%fd<710>;
	// demoted variable
	.shared .align 8 .b8 _ZZ11integrationP17curandStateMtgp32PdS1_S1_S1_iE7cache_S[2048];
	// demoted variable
	.shared .align 8 .b8 _ZZ11integrationP17curandStateMtgp32PdS1_S1_S1_iE9cache_err[2048];
	ld.param.u64 	%rd14, [_Z11integrationP17curandStateMtgp32PdS1_S1_S1_i_param_0];
	ld.param.u32 	%r87, [_Z11integrationP17curandStateMtgp32PdS1_S1_S1_i_param_5];
	mov.u32 	%r1, %tid.x;
	mov.u32 	%r2, %ctaid.x;
	mov.u32 	%r3, %ntid.x;
	mad.lo.s32 	%r562, %r2, %r3, %r1;
	setp.ge.s32 	%p2, %r562, %r87;
	mov.f64 	%fd670, 0d0000000000000000;
	mov.f64 	%fd709, %fd670;
	@%p2 bra 	$L__BB1_151;
	cvta.to.global.u64 	%rd18, %rd14;
	mov.f64 	%fd188, 0d4024000000000000;
	{
	.reg .b32 %temp; 
	mov.b64 	{%temp, %r88}, %fd188;
	}
	setp.lt.s32 	%p3, %r88, 0;
	mul.wide.u32 	%rd19, %r2, 4112;
	add.s64 	%rd1, %rd18, %rd19;
	mov.u32 	%r89, %ntid.z;
	mov.u32 	%r90, %ntid.y;
	mul.lo.s32 	%r91, %r89, %r90;
	mov.u32 	%r92, %tid.z;
	mov.u32 	%r93, %tid.y;
	mad.lo.s32 	%r94, %r3, %r93, %r1;
	mad.lo.s32 	%r5, %r91, %r92, %r94;
	mov.f64 	%fd189, 0d4000000000000000;
	{
	.reg .b32 %temp; 
	mov.b64 	{%temp, %r6}, %fd189;
	}
	and.b32  	%r7, %r6, 2146435072;
	setp.eq.s32 	%p4, %r7, 1062207488;
	setp.lt.s32 	%p6, %r6, 0;
	selp.b32 	%r8, 0, 2146435072, %p6;
	and.b32  	%r95, %r6, 2147483647;
	setp.ne.s32 	%p7, %r95, 1071644672;
	and.pred  	%p1, %p4, %p7;
	{ // callseq 0, 0
	.param .b64 param0;
	st.param.f64 	[param0], 0d4024000000000000;
	.param .b64 param1;
	st.param.f64 	[param1], 0d4000000000000000;
	.param .b64 retval0;
	call.uni (retval0), 
	__internal_accurate_pow, 
	(
	param0, 
	param1
	);
	ld.param.f64 	%fd190, [retval0];
	} // callseq 0
	neg.f64 	%fd192, %fd190;
	selp.f64 	%fd193, %fd192, %fd190, %p4;
	selp.f64 	%fd1, %fd193, %fd190, %p3;
	cvt.rzi.s32.f64 	%r9, %fd1;
	mov.f64 	%fd194, 0d3FF0000000000000;
	{
	.reg .b32 %temp; 
	mov.b64 	{%temp, %r96}, %fd194;
	}
	and.b32  	%r98, %r96, 2146435072;
	setp.eq.s32 	%p8, %r98, 1072693248;
	{ // callseq 1, 0
	.param .b64 param0;
	st.param.f64 	[param0], 0d4024000000000000;
	.param .b64 param1;
	st.param.f64 	[param1], 0d3FF0000000000000;
	.param .b64 retval0;
	call.uni (retval0), 
	__internal_accurate_pow, 
	(
	param0, 
	param1
	);
	ld.param.f64 	%fd195, [retval0];
	} // callseq 1
	neg.f64 	%fd197, %fd195;
	selp.f64 	%fd198, %fd197, %fd195, %p8;
	selp.f64 	%fd2, %fd198, %fd195, %p3;
	mov.f64 	%fd199, 0d4008000000000000;
	{
	.reg .b32 %temp; 
	mov.b64 	{%temp, %r99}, %fd199;
	}
	and.b32  	%r101, %r99, 2146435072;
	setp.eq.s32 	%p9, %r101, 1073741824;
	{ // callseq 2, 0
	.param .b64 param0;
	st.param.f64 	[param0], 0d4024000000000000;
	.param .b64 param1;
	st.param.f64 	[param1], 0d4008000000000000;
	.param .b64 retval0;
	call.uni (retval0), 
	__internal_accurate_pow, 
	(
	param0, 
	param1
	);
	ld.param.f64 	%fd200, [retval0];
	} // callseq 2
	neg.f64 	%fd202, %fd200;
	selp.f64 	%fd203, %fd202, %fd200, %p9;
	selp.f64 	%fd3, %fd203, %fd200, %p3;
	cvt.rzi.s32.f64 	%r10, %fd3;
	mov.f64 	%fd204, 0d4010000000000000;
	{
	.reg .b32 %temp; 
	mov.b64 	{%temp, %r102}, %fd204;
	}
	and.b32  	%r104, %r102, 2146435072;
	setp.eq.s32 	%p10, %r104, 1072693248;
	{ // callseq 3, 0
	.param .b64 param0;
	st.param.f64 	[param0], 0d4024000000000000;
	.param .b64 param1;
	st.param.f64 	[param1], 0d4010000000000000;
	.param .b64 retval0;
	call.uni (retval0), 
	__internal_accurate_pow, 
	(
	param0, 
	param1
	);
	ld.param.f64 	%fd205, [retval0];
	} // callseq 3
	neg.f64 	%fd207, %fd205;
	selp.f64 	%fd208, %fd207, %fd205, %p10;
	selp.f64 	%fd209, %fd208, %fd205, %p3;
	cvt.rzi.s32.f64 	%r11, %fd209;
	mov.f64 	%fd709, 0d0000000000000000;
	mov.f64 	%fd670, %fd709;
$L__BB1_2:
	ld.param.u64 	%rd131, [_Z11integrationP17curandStateMtgp32PdS1_S1_S1_i_param_1];
	mul.hi.s32 	%r106, %r562, 1717986919;
	shr.u32 	%r107, %r106, 31;
	shr.s32 	%r108, %r106, 2;
	add.s32 	%r109, %r108, %r107;
	mul.lo.s32 	%r110, %r109, 10;
	sub.s32 	%r111, %r562, %r110;
	cvta.to.global.u64 	%rd20, %rd131;
	mul.wide.s32 	%rd21, %r111, 8;
	add.s64 	%rd2, %rd20, %rd21;
	ld.global.f64 	%fd211, [%rd2+8];
	ld.global.f64 	%fd212, [%rd2];
	sub.f64 	%fd213, %fd211, %fd212;
	rem.s32 	%r112, %r110, %r9;
	add.s32 	%r113, %r112, %r111;
	cvt.rn.f64.s32 	%fd214, %r112;
	div.rn.f64 	%fd215, %fd214, %fd2;
	cvt.rzi.s32.f64 	%r114, %fd215;
	mul.wide.s32 	%rd22, %r114, 8;
	add.s64 	%rd3, %rd20, %rd22;
	ld.global.f64 	%fd216, [%rd3+96];
	ld.global.f64 	%fd217, [%rd3+88];
	sub.f64 	%fd218, %fd216, %fd217;
	mul.f64 	%fd219, %fd213, %fd218;
	sub.s32 	%r115, %r562, %r113;
	rem.s32 	%r116, %r115, %r10;
	add.s32 	%r117, %r116, %r113;
	cvt.rn.f64.s32 	%fd220, %r116;
	div.rn.f64 	%fd221, %fd220, %fd1;
	cvt.rzi.s32.f64 	%r118, %fd221;
	mul.wide.s32 	%rd23, %r118, 8;
	add.s64 	%rd4, %rd20, %rd23;
	ld.global.f64 	%fd222, [%rd4+184];
	ld.global.f64 	%fd223, [%rd4+176];
	sub.f64 	%fd224, %fd222, %fd223;
	mul.f64 	%fd225, %fd219, %fd224;
	sub.s32 	%r119, %r562, %r117;
	rem.s32 	%r120, %r119, %r11;
	cvt.rn.f64.s32 	%fd226, %r120;
	div.rn.f64 	%fd227, %fd226, %fd3;
	cvt.rzi.s32.f64 	%r121, %fd227;
	mul.wide.s32 	%rd24, %r121, 8;
	add.s64 	%rd5, %rd20, %rd24;
	ld.global.f64 	%fd228, [%rd5+272];
	ld.global.f64 	%fd229, [%rd5+264];
	sub.f64 	%fd230, %fd228, %fd229;
	mul.f64 	%fd6, %fd225, %fd230;
	mov.f64 	%fd671, 0d0000000000000000;
	mov.b32 	%r563, 0;
	mov.f64 	%fd672, %fd671;
$L__BB1_3:
	mov.u32 	%r122, %ntid.z;
	mov.u32 	%r123, %ntid.y;
	mul.lo.s32 	%r124, %r122, %r123;
	mov.u32 	%r125, %ntid.x;
	mul.lo.s32 	%r14, %r124, %r125;
	setp.ne.s32 	%p11, %r5, 0;
	ld.global.f64 	%fd10, [%rd2];
	ld.global.u64 	%rd25, [%rd1+4104];
	ld.global.v2.u32 	{%r126, %r127}, [%rd1+4096];
	mul.wide.s32 	%rd26, %r127, 4;
	add.s64 	%rd27, %rd25, %rd26;
	ld.u32 	%r128, [%rd27];
	add.s32 	%r129, %r126, %r5;
	shl.b32 	%r130, %r129, 2;
	cvt.u64.u32 	%rd28, %r130;
	and.b64  	%rd29, %rd28, 4092;
	add.s64 	%rd30, %rd1, %rd29;
	ld.global.u32 	%r131, [%rd30];
	add.s32 	%r132, %r130, 4;
	cvt.u64.u32 	%rd31, %r132;
	and.b64  	%rd32, %rd31, 4092;
	add.s64 	%rd33, %rd1, %rd32;
	ld.global.u32 	%r133, [%rd33];
	add.s32 	%r134, %r129, %r128;
	shl.b32 	%r135, %r134, 2;
	cvt.u64.u32 	%rd34, %r135;
	and.b64  	%rd35, %rd34, 4092;
	add.s64 	%rd36, %rd1, %rd35;
	ld.global.u32 	%r136, [%rd36];
	ld.u32 	%r137, [%rd25+40800];
	and.b32  	%r138, %r137, %r131;
	xor.b32  	%r139, %r138, %r133;
	ld.u32 	%r140, [%rd27+39200];
	shl.b32 	%r141, %r139, %r140;
	ld.u32 	%r142, [%rd27+40000];
	shr.u32 	%r143, %r136, %r142;
	xor.b32  	%r144, %r143, %r141;
	xor.b32  	%r145, %r144, %r139;
	mul.wide.s32 	%rd37, %r127, 60;
	add.s64 	%rd38, %rd27, %rd37;
	shl.b32 	%r146, %r145, 2;
	cvt.u64.u32 	%rd39, %r146;
	and.b64  	%rd40, %rd39, 60;
	add.s64 	%rd41, %rd38, %rd40;
	ld.u32 	%r147, [%rd41+800];
	xor.b32  	%r148, %r145, %r147;
	add.s32 	%r149, %r130, 1404;
	cvt.u64.u32 	%rd42, %r149;
	and.b64  	%rd43, %rd42, 4092;
	add.s64 	%rd44, %rd1, %rd43;
	st.global.u32 	[%rd44], %r148;
	add.s32 	%r150, %r135, -4;
	cvt.u64.u32 	%rd45, %r150;
	and.b64  	%rd46, %rd45, 4092;
	add.s64 	%rd47, %rd1, %rd46;
	ld.global.u32 	%r151, [%rd47];
	shr.u32 	%r152, %r151, 16;
	xor.b32  	%r153, %r152, %r151;
	shr.u32 	%r154, %r153, 8;
	xor.b32  	%r155, %r154, %r153;
	shl.b32 	%r156, %r155, 2;
	cvt.u64.u32 	%rd48, %r156;
	and.b64  	%rd49, %rd48, 60;
	add.s64 	%rd50, %rd38, %rd49;
	ld.u32 	%r157, [%rd50+13600];
	xor.b32  	%r15, %r157, %r148;
	bar.sync 	0;
	@%p11 bra 	$L__BB1_5;
	ld.global.u32 	%r158, [%rd1+4096];
	add.s32 	%r159, %r158, %r14;
	and.b32  	%r160, %r159, 1023;
	st.global.u32 	[%rd1+4096], %r160;
$L__BB1_5:
	setp.ne.s32 	%p12, %r5, 0;
	bar.sync 	0;
	cvt.rn.f64.u32 	%fd231, %r15;
	div.rn.f64 	%fd232, %fd231, 0d41EFFFFFFFE00000;
	ld.global.f64 	%fd233, [%rd2+8];
	ld.global.f64 	%fd234, [%rd2];
	sub.f64 	%fd235, %fd233, %fd234;
	fma.rn.f64 	%fd11, %fd232, %fd235, %fd10;
	ld.global.f64 	%fd12, [%rd3+88];
	ld.global.u64 	%rd51, [%rd1+4104];
	ld.global.v2.u32 	{%r161, %r162}, [%rd1+4096];
	mul.wide.s32 	%rd52, %r162, 4;
	add.s64 	%rd53, %rd51, %rd52;
	ld.u32 	%r163, [%rd53];
	add.s32 	%r164, %r161, %r5;
	shl.b32 	%r165, %r164, 2;
	cvt.u64.u32 	%rd54, %r165;
	and.b64  	%rd55, %rd54, 4092;
	add.s64 	%rd56, %rd1, %rd55;
	ld.global.u32 	%r166, [%rd56];
	add.s32 	%r167, %r165, 4;
	cvt.u64.u32 	%rd57, %r167;
	and.b64  	%rd58, %rd57, 4092;
	add.s64 	%rd59, %rd1, %rd58;
	ld.global.u32 	%r168, [%rd59];
	add.s32 	%r169, %r164, %r163;
	shl.b32 	%r170, %r169, 2;
	cvt.u64.u32 	%rd60, %r170;
	and.b64  	%rd61, %rd60, 4092;
	add.s64 	%rd62, %rd1, %rd61;
	ld.global.u32 	%r171, [%rd62];
	ld.u32 	%r172, [%rd51+40800];
	and.b32  	%r173, %r172, %r166;
	xor.b32  	%r174, %r173, %r168;
	ld.u32 	%r175, [%rd53+39200];
	shl.b32 	%r176, %r174, %r175;
	ld.u32 	%r177, [%rd53+40000];
	shr.u32 	%r178, %r171, %r177;
	xor.b32  	%r179, %r178, %r176;
	xor.b32  	%r180, %r179, %r174;
	mul.wide.s32 	%rd63, %r162, 60;
	add.s64 	%rd64, %rd53, %rd63;
	shl.b32 	%r181, %r180, 2;
	cvt.u64.u32 	%rd65, %r181;
	and.b64  	%rd66, %rd65, 60;
	add.s64 	%rd67, %rd64, %rd66;
	ld.u32 	%r182, [%rd67+800];
	xor.b32  	%r183, %r180, %r182;
	add.s32 	%r184, %r165, 1404;
	cvt.u64.u32 	%rd68, %r184;
	and.b64  	%rd69, %rd68, 4092;
	add.s64 	%rd70, %rd1, %rd69;
	st.global.u32 	[%rd70], %r183;
	add.s32 	%r185, %r170, -4;
	cvt.u64.u32 	%rd71, %r185;
	and.b64  	%rd72, %rd71, 4092;
	add.s64 	%rd73, %rd1, %rd72;
	ld.global.u32 	%r186, [%rd73];
	shr.u32 	%r187, %r186, 16;
	xor.b32  	%r188, %r187, %r186;
	shr.u32 	%r189, %r188, 8;
	xor.b32  	%r190, %r189, %r188;
	shl.b32 	%r191, %r190, 2;
	cvt.u64.u32 	%rd74, %r191;
	and.b64  	%rd75, %rd74, 60;
	add.s64 	%rd76, %rd64, %rd75;
	ld.u32 	%r192, [%rd76+13600];
	xor.b32  	%r16, %r192, %r183;
	bar.sync 	0;
	@%p12 bra 	$L__BB1_7;
	ld.global.u32 	%r193, [%rd1+4096];
	add.s32 	%r194, %r193, %r14;
	and.b32  	%r195, %r194, 1023;
	st.global.u32 	[%rd1+4096], %r195;
$L__BB1_7:
	setp.ne.s32 	%p13, %r5, 0;
	bar.sync 	0;
	cvt.rn.f64.u32 	%fd236, %r16;
	div.rn.f64 	%fd237, %fd236, 0d41EFFFFFFFE00000;
	ld.global.f64 	%fd238, [%rd3+96];
	ld.global.f64 	%fd239, [%rd3+88];
	sub.f64 	%fd240, %fd238, %fd239;
	fma.rn.f64 	%fd13, %fd237, %fd240, %fd12;
	ld.global.f64 	%fd14, [%rd4+176];
	ld.global.u64 	%rd77, [%rd1+4104];
	ld.global.v2.u32 	{%r196, %r197}, [%rd1+4096];
	mul.wide.s32 	%rd78, %r197, 4;
	add.s64 	%rd79, %rd77, %rd78;
	ld.u32 	%r198, [%rd79];
	add.s32 	%r199, %r196, %r5;
	shl.b32 	%r200, %r199, 2;
	cvt.u64.u32 	%rd80, %r200;
	and.b64  	%rd81, %rd80, 4092;
	add.s64 	%rd82, %rd1, %rd81;
	ld.global.u32 	%r201, [%rd82];
	add.s32 	%r202, %r200, 4;
	cvt.u64.u32 	%rd83, %r202;
	and.b64  	%rd84, %rd83, 4092;
	add.s64 	%rd85, %rd1, %rd84;
	ld.global.u32 	%r203, [%rd85];
	add.s32 	%r204, %r199, %r198;
	shl.b32 	%r205, %r204, 2;
	cvt.u64.u32 	%rd86, %r205;
	and.b64  	%rd87, %rd86, 4092;
	add.s64 	%rd88, %rd1, %rd87;
	ld.global.u32 	%r206, [%rd88];
	ld.u32 	%r207, [%rd77+40800];
	and.b32  	%r208, %r207, %r201;
	xor.b32  	%r209, %r208, %r203;
	ld.u32 	%r210, [%rd79+39200];
	shl.b32 	%r211, %r209, %r210;
	ld.u32 	%r212, [%rd79+40000];
	shr.u32 	%r213, %r206, %r212;
	xor.b32  	%r214, %r213, %r211;
	xor.b32  	%r215, %r214, %r209;
	mul.wide.s32 	%rd89, %r197, 60;
	add.s64 	%rd90, %rd79, %rd89;
	shl.b32 	%r216, %r215, 2;
	cvt.u64.u32 	%rd91, %r216;
	and.b64  	%rd92, %rd91, 60;
	add.s64 	%rd93, %rd90, %rd92;
	ld.u32 	%r217, [%rd93+800];
	xor.b32  	%r218, %r215, %r217;
	add.s32 	%r219, %r200, 1404;
	cvt.u64.u32 	%rd94, %r219;
	and.b64  	%rd95, %rd94, 4092;
	add.s64 	%rd96, %rd1, %rd95;
	st.global.u32 	[%rd96], %r218;
	add.s32 	%r220, %r205, -4;
	cvt.u64.u32 	%rd97, %r220;
	and.b64  	%rd98, %rd97, 4092;
	add.s64 	%rd99, %rd1, %rd98;
	ld.global.u32 	%r221, [%rd99];
	shr.u32 	%r222, %r221, 16;
	xor.b32  	%r223, %r222, %r221;
	shr.u32 	%r224, %r223, 8;
	xor.b32  	%r225, %r224, %r223;
	shl.b32 	%r226, %r225, 2;
	cvt.u64.u32 	%rd100, %r226;
	and.b64  	%rd101, %rd100, 60;
	add.s64 	%rd102, %rd90, %rd101;
	ld.u32 	%r227, [%rd102+13600];
	xor.b32  	%r17, %r227, %r218;
	bar.sync 	0;
	@%p13 bra 	$L__BB1_9;
	ld.global.u32 	%r228, [%rd1+4096];
	add.s32 	%r229, %r228, %r14;
	and.b32  	%r230, %r229, 1023;
	st.global.u32 	[%rd1+4096], %r230;
$L__BB1_9:
	setp.ne.s32 	%p14, %r5, 0;
	bar.sync 	0;
	cvt.rn.f64.u32 	%fd241, %r17;
	div.rn.f64 	%fd242, %fd241, 0d41EFFFFFFFE00000;
	ld.global.f64 	%fd243, [%rd4+184];
	ld.global.f64 	%fd244, [%rd4+176];
	sub.f64 	%fd245, %fd243, %fd244;
	fma.rn.f64 	%fd15, %fd242, %fd245, %fd14;
	ld.global.f64 	%fd16, [%rd5+264];
	ld.global.u64 	%rd103, [%rd1+4104];
	ld.global.v2.u32 	{%r231, %r232}, [%rd1+4096];
	mul.wide.s32 	%rd104, %r232, 4;
	add.s64 	%rd105, %rd103, %rd104;
	ld.u32 	%r233, [%rd105];
	add.s32 	%r234, %r231, %r5;
	shl.b32 	%r235, %r234, 2;
	cvt.u64.u32 	%rd106, %r235;
	and.b64  	%rd107, %rd106, 4092;
	add.s64 	%rd108, %rd1, %rd107;
	ld.global.u32 	%r236, [%rd108];
	add.s32 	%r237, %r235, 4;
	cvt.u64.u32 	%rd109, %r237;
	and.b64  	%rd110, %rd109, 4092;
	add.s64 	%rd111, %rd1, %rd110;
	ld.global.u32 	%r238, [%rd111];
	add.s32 	%r239, %r234, %r233;
	shl.b32 	%r240, %r239, 2;
	cvt.u64.u32 	%rd112, %r240;
	and.b64  	%rd113, %rd112, 4092;
	add.s64 	%rd114, %rd1, %rd113;
	ld.global.u32 	%r241, [%rd114];
	ld.u32 	%r242, [%rd103+40800];
	and.b32  	%r243, %r242, %r236;
	xor.b32  	%r244, %r243, %r238;
	ld.u32 	%r245, [%rd105+39200];
	shl.b32 	%r246, %r244, %r245;
	ld.u32 	%r247, [%rd105+40000];
	shr.u32 	%r248, %r241, %r247;
	xor.b32  	%r249, %r248, %r246;
	xor.b32  	%r250, %r249, %r244;
	mul.wide.s32 	%rd115, %r232, 60;
	add.s64 	%rd116, %rd105, %rd115;
	shl.b32 	%r251, %r250, 2;
	cvt.u64.u32 	%rd117, %r251;
	and.b64  	%rd118, %rd117, 60;
	add.s64 	%rd119, %rd116, %rd118;
	ld.u32 	%r252, [%rd119+800];
	xor.b32  	%r253, %r250, %r252;
	add.s32 	%r254, %r235, 1404;
	cvt.u64.u32 	%rd120, %r254;
	and.b64  	%rd121, %rd120, 4092;
	add.s64 	%rd122, %rd1, %rd121;
	st.global.u32 	[%rd122], %r253;
	add.s32 	%r255, %r240, -4;
	cvt.u64.u32 	%rd123, %r255;
	and.b64  	%rd124, %rd123, 4092;
	add.s64 	%rd125, %rd1, %rd124;
	ld.global.u32 	%r256, [%rd125];
	shr.u32 	%r257, %r256, 16;
	xor.b32  	%r258, %r257, %r256;
	shr.u32 	%r259, %r258, 8;
	xor.b32  	%r260, %r259, %r258;
	shl.b32 	%r261, %r260, 2;
	cvt.u64.u32 	%rd126, %r261;
	and.b64  	%rd127, %rd126, 60;
	add.s64 	%rd128, %rd116, %rd127;
	ld.u32 	%r262, [%rd128+13600];
	xor.b32  	%r18, %r262, %r253;
	bar.sync 	0;
	@%p14 bra 	$L__BB1_11;
	ld.global.u32 	%r263, [%rd1+4096];
	add.s32 	%r264, %r263, %r14;
	and.b32  	%r265, %r264, 1023;
	st.global.u32 	[%rd1+4096], %r265;
$L__BB1_11:
	or.b32  	%r19, %r8, -2147483648;
	setp.lt.s32 	%p15, %r6, 0;
	setp.eq.s32 	%p16, %r7, 1062207488;
	bar.sync 	0;
	cvt.rn.f64.u32 	%fd246, %r18;
	div.rn.f64 	%fd247, %fd246, 0d41EFFFFFFFE00000;
	ld.global.f64 	%fd248, [%rd5+272];
	ld.global.f64 	%fd249, [%rd5+264];
	sub.f64 	%fd250, %fd248, %fd249;
	fma.rn.f64 	%fd17, %fd247, %fd250, %fd16;
	add.f64 	%fd18, %fd11, 0dBFE0000000000000;
	{
	.reg .b32 %temp; 
	mov.b64 	{%temp, %r20}, %fd18;
	}
	abs.f64 	%fd19, %fd18;
	{ // callseq 4, 0
	.param .b64 param0;
	st.param.f64 	[param0], %fd19;
	.param .b64 param1;
	st.param.f64 	[param1], 0d4000000000000000;
	.param .b64 retval0;
	call.uni (retval0), 
	__internal_accurate_pow, 
	(
	param0, 
	param1
	);
	ld.param.f64 	%fd251, [retval0];
	} // callseq 4
	setp.lt.s32 	%p18, %r20, 0;
	neg.f64 	%fd253, %fd251;
	selp.f64 	%fd254, %fd253, %fd251, %p16;
	selp.f64 	%fd255, %fd254, %fd251, %p18;
	setp.eq.f64 	%p19, %fd18, 0d0000000000000000;
	selp.b32 	%r266, %r20, 0, %p16;
	or.b32  	%r267, %r266, 2146435072;
	selp.b32 	%r268, %r267, %r266, %p15;
	mov.b32 	%r269, 0;
	mov.b64 	%fd256, {%r269, %r268};
	selp.f64 	%fd698, %fd256, %fd255, %p19;
	add.f64 	%fd257, %fd18, 0d4000000000000000;
	{
	.reg .b32 %temp; 
	mov.b64 	{%temp, %r270}, %fd257;
	}
	and.b32  	%r21, %r270, 2146435072;
	setp.ne.s32 	%p20, %r21, 2146435072;
	mov.f64 	%fd674, %fd698;
	@%p20 bra 	$L__BB1_16;
	setp.num.f64 	%p21, %fd18, %fd18;
	@%p21 bra 	$L__BB1_14;
	mov.f64 	%fd258, 0d4000000000000000;
	add.rn.f64 	%fd674, %fd18, %fd258;
	bra.uni 	$L__BB1_16;
$L__BB1_14:
	setp.neu.f64 	%p22, %fd19, 0d7FF0000000000000;
	mov.f64 	%fd674, %fd698;
	@%p22 bra 	$L__BB1_16;
	setp.lt.s32 	%p23, %r20, 0;
	selp.b32 	%r271, %r19, %r8, %p1;
	selp.b32 	%r272, %r271, %r8, %p23;
	mov.b32 	%r273, 0;
	mov.b64 	%fd674, {%r273, %r272};
$L__BB1_16:
	setp.eq.f64 	%p24, %fd18, 0d3FF0000000000000;
	mul.f64 	%fd259, %fd674, 0dC049000000000000;
	selp.f64 	%fd24, 0dC049000000000000, %fd259, %p24;
	fma.rn.f64 	%fd260, %fd24, 0d3FF71547652B82FE, 0d4338000000000000;
	{
	.reg .b32 %temp; 
	mov.b64 	{%r22, %temp}, %fd260;
	}
	mov.f64 	%fd261, 0dC338000000000000;
	add.rn.f64 	%fd262, %fd260, %fd261;
	fma.rn.f64 	%fd263, %fd262, 0dBFE62E42FEFA39EF, %fd24;
	fma.rn.f64 	%fd264, %fd262, 0dBC7ABC9E3B39803F, %fd263;
	fma.rn.f64 	%fd265, %fd264, 0d3E5ADE1569CE2BDF, 0d3E928AF3FCA213EA;
	fma.rn.f64 	%fd266, %fd265, %fd264, 0d3EC71DEE62401315;
	fma.rn.f64 	%fd267, %fd266, %fd264, 0d3EFA01997C89EB71;
	fma.rn.f64 	%fd268, %fd267, %fd264, 0d3F2A01A014761F65;
	fma.rn.f64 	%fd269, %fd268, %fd264, 0d3F56C16C1852B7AF;
	fma.rn.f64 	%fd270, %fd269, %fd264, 0d3F81111111122322;
	fma.rn.f64 	%fd271, %fd270, %fd264, 0d3FA55555555502A1;
	fma.rn.f64 	%fd272, %fd271, %fd264, 0d3FC5555555555511;
	fma.rn.f64 	%fd273, %fd272, %fd264, 0d3FE000000000000B;
	fma.rn.f64 	%fd274, %fd273, %fd264, 0d3FF0000000000000;
	fma.rn.f64 	%fd275, %fd274, %fd264, 0d3FF0000000000000;
	{
	.reg .b32 %temp; 
	mov.b64 	{%r23, %temp}, %fd275;
	}
	{
	.reg .b32 %temp; 
	mov.b64 	{%temp, %r24}, %fd275;
	}
	shl.b32 	%r274, %r22, 20;
	add.s32 	%r275, %r274, %r24;
	mov.b64 	%fd675, {%r23, %r275};
	{
	.reg .b32 %temp; 
	mov.b64 	{%temp, %r276}, %fd24;
	}
	mov.b32 	%f17, %r276;
	abs.f32 	%f1, %f17;
	setp.lt.f32 	%p25, %f1, 0f4086232B;
	@%p25 bra 	$L__BB1_19;
	setp.lt.f64 	%p26, %fd24, 0d0000000000000000;
	add.f64 	%fd276, %fd24, 0d7FF0000000000000;
	selp.f64 	%fd675, 0d0000000000000000, %fd276, %p26;
	setp.geu.f32 	%p27, %f1, 0f40874800;
	@%p27 bra 	$L__BB1_19;
	shr.u32 	%r277, %r22, 31;
	add.s32 	%r278, %r22, %r277;
	shr.s32 	%r279, %r278, 1;
	shl.b32 	%r280, %r279, 20;
	add.s32 	%r281, %r24, %r280;
	mov.b64 	%fd277, {%r23, %r281};
	sub.s32 	%r282, %r22, %r279;
	shl.b32 	%r283, %r282, 20;
	add.s32 	%r284, %r283, 1072693248;
	mov.b32 	%r285, 0;
	mov.b64 	%fd278, {%r285, %r284};
	mul.f64 	%fd675, %fd278, %fd277;
$L__BB1_19:
	setp.lt.s32 	%p28, %r6, 0;
	setp.eq.s32 	%p29, %r7, 1062207488;
	add.f64 	%fd29, %fd13, 0dBFE0000000000000;
	{
	.reg .b32 %temp; 
	mov.b64 	{%temp, %r25}, %fd29;
	}
	abs.f64 	%fd30, %fd29;
	{ // callseq 5, 0
	.param .b64 param0;
	st.param.f64 	[param0], %fd30;
	.param .b64 param1;
	st.param.f64 	[param1], 0d4000000000000000;
	.param .b64 retval0;
	call.uni (retval0), 
	__internal_accurate_pow, 
	(
	param0, 
	param1
	);
	ld.param.f64 	%fd279, [retval0];
	} // callseq 5
	setp.lt.s32 	%p31, %r25, 0;
	neg.f64 	%fd281, %fd279;
	selp.f64 	%fd282, %fd281, %fd279, %p29;
	selp.f64 	%fd283, %fd282, %fd279, %p31;
	setp.eq.f64 	%p32, %fd29, 0d0000000000000000;
	selp.b32 	%r286, %r25, 0, %p29;
	or.b32  	%r287, %r286, 2146435072;
	selp.b32 	%r288, %r287, %r286, %p28;
	mov.b32 	%r289, 0;
	mov.b64 	%fd284, {%r289, %r288};
	selp.f64 	%fd700, %fd284, %fd283, %p32;
	add.f64 	%fd285, %fd29, 0d4000000000000000;
	{
	.reg .b32 %temp; 
	mov.b64 	{%temp, %r290}, %fd285;
	}
	and.b32  	%r26, %r290, 2146435072;
	setp.ne.s32 	%p33, %r26, 2146435072;
	mov.f64 	%fd676, %fd700;
	@%p33 bra 	$L__BB1_24;
	setp.num.f64 	%p34, %fd29, %fd29;
	@%p34 bra 	$L__BB1_22;
	mov.f64 	%fd286, 0d4000000000000000;
	add.rn.f64 	%fd676, %fd29, %fd286;
	bra.uni 	$L__BB1_24;
$L__BB1_22:
	setp.neu.f64 	%p35, %fd30, 0d7FF0000000000000;
	mov.f64 	%fd676, %fd700;
	@%p35 bra 	$L__BB1_24;
	selp.b32 	%r291, %r19, %r8, %p1;
	selp.b32 	%r292, %r291, %r8, %p31;
	mov.b32 	%r293, 0;
	mov.b64 	%fd676, {%r293, %r292};
$L__BB1_24:
	setp.eq.f64 	%p37, %fd29, 0d3FF0000000000000;
	mul.f64 	%fd287, %fd676, 0dC049000000000000;
	selp.f64 	%fd35, 0dC049000000000000, %fd287, %p37;
	fma.rn.f64 	%fd288, %fd35, 0d3FF71547652B82FE, 0d4338000000000000;
	{
	.reg .b32 %temp; 
	mov.b64 	{%r27, %temp}, %fd288;
	}
	mov.f64 	%fd289, 0dC338000000000000;
	add.rn.f64 	%fd290, %fd288, %fd289;
	fma.rn.f64 	%fd291, %fd290, 0dBFE62E42FEFA39EF, %fd35;
	fma.rn.f64 	%fd292, %fd290, 0dBC7ABC9E3B39803F, %fd291;
	fma.rn.f64 	%fd293, %fd292, 0d3E5ADE1569CE2BDF, 0d3E928AF3FCA213EA;
	fma.rn.f64 	%fd294, %fd293, %fd292, 0d3EC71DEE62401315;
	fma.rn.f64 	%fd295, %fd294, %fd292, 0d3EFA01997C89EB71;
	fma.rn.f64 	%fd296, %fd295, %fd292, 0d3F2A01A014761F65;
	fma.rn.f64 	%fd297, %fd296, %fd292, 0d3F56C16C1852B7AF;
	fma.rn.f64 	%fd298, %fd297, %fd292, 0d3F81111111122322;
	fma.rn.f64 	%fd299, %fd298, %fd292, 0d3FA55555555502A1;
	fma.rn.f64 	%fd300, %fd299, %fd292, 0d3FC5555555555511;
	fma.rn.f64 	%fd301, %fd300, %fd292, 0d3FE000000000000B;
	fma.rn.f64 	%fd302, %fd301, %fd292, 0d3FF0000000000000;
	fma.rn.f64 	%fd303, %fd302, %fd292, 0d3FF0000000000000;
	{
	.reg .b32 %temp; 
	mov.b64 	{%r28, %temp}, %fd303;
	}
	{
	.reg .b32 %temp; 
	mov.b64 	{%temp, %r29}, %fd303;
	}
	shl.b32 	%r294, %r27, 20;
	add.s32 	%r295, %r294, %r29;
	mov.b64 	%fd677, {%r28, %r295};
	{
	.reg .b32 %temp; 
	mov.b64 	{%temp, %r296}, %fd35;
	}
	mov.b32 	%f18, %r296;
	abs.f32 	%f2, %f18;
	setp.lt.f32 	%p38, %f2, 0f4086232B;
	@%p38 bra 	$L__BB1_27;
	setp.lt.f64 	%p39, %fd35, 0d0000000000000000;
	add.f64 	%fd304, %fd35, 0d7FF0000000000000;
	selp.f64 	%fd677, 0d0000000000000000, %fd304, %p39;
	setp.geu.f32 	%p40, %f2, 0f40874800;
	@%p40 bra 	$L__BB1_27;
	shr.u32 	%r297, %r27, 31;
	add.s32 	%r298, %r27, %r297;
	shr.s32 	%r299, %r298, 1;
	shl.b32 	%r300, %r299, 20;
	add.s32 	%r301, %r29, %r300;
	mov.b64 	%fd305, {%r28, %r301};
	sub.s32 	%r302, %r27, %r299;
	shl.b32 	%r303, %r302, 20;
	add.s32 	%r304, %r303, 1072693248;
	mov.b32 	%r305, 0;
	mov.b64 	%fd306, {%r305, %r304};
	mul.f64 	%fd677, %fd306, %fd305;
$L__BB1_27:
	div.rn.f64 	%fd307, %fd675, 0d3FD00ADC1991B8D1;
	mul.f64 	%fd40, %fd307, %fd677;
	add.f64 	%fd41, %fd15, 0dBFE0000000000000;
	{
	.reg .b32 %temp; 
	mov.b64 	{%temp, %r30}, %fd41;
	}
	abs.f64 	%fd42, %fd41;
	{ // callseq 6, 0
	.param .b64 param0;
	st.param.f64 	[param0], %fd42;
	.param .b64 param1;
	st.param.f64 	[param1], 0d4000000000000000;
	.param .b64 retval0;
	call.uni (retval0), 
	__internal_accurate_pow, 
	(
	param0, 
	param1
	);
	ld.param.f64 	%fd308, [retval0];
	} // callseq 6
	setp.lt.s32 	%p44, %r30, 0;
	neg.f64 	%fd310, %fd308;
	selp.f64 	%fd311, %fd310, %fd308, %p29;
	selp.f64 	%fd312, %fd311, %fd308, %p44;
	setp.eq.f64 	%p45, %fd41, 0d0000000000000000;
	selp.b32 	%r306, %r30, 0, %p29;
	or.b32  	%r307, %r306, 2146435072;
	selp.b32 	%r308, %r307, %r306, %p28;
	mov.b32 	%r309, 0;
	mov.b64 	%fd313, {%r309, %r308};
	selp.f64 	%fd702, %fd313, %fd312, %p45;
	add.f64 	%fd314, %fd41, 0d4000000000000000;
	{
	.reg .b32 %temp; 
	mov.b64 	{%temp, %r310}, %fd314;
	}
	and.b32  	%r31, %r310, 2146435072;
	setp.ne.s32 	%p46, %r31, 2146435072;
	mov.f64 	%fd678, %fd702;
	@%p46 bra 	$L__BB1_32;
	setp.num.f64 	%p47, %fd41, %fd41;
	@%p47 bra 	$L__BB1_30;
	mov.f64 	%fd315, 0d4000000000000000;
	add.rn.f64 	%fd678, %fd41, %fd315;
	bra.uni 	$L__BB1_32;
$L__BB1_30:
	setp.neu.f64 	%p48, %fd42, 0d7FF0000000000000;
	mov.f64 	%fd678, %fd702;
	@%p48 bra 	$L__BB1_32;
	selp.b32 	%r311, %r19, %r8, %p1;
	selp.b32 	%r312, %r311, %r8, %p44;
	mov.b32 	%r313, 0;
	mov.b64 	%fd678, {%r313, %r312};
$L__BB1_32:
	setp.eq.f64 	%p50, %fd41, 0d3FF0000000000000;
	mul.f64 	%fd316, %fd678, 0dC049000000000000;
	selp.f64 	%fd47, 0dC049000000000000, %fd316, %p50;
	fma.rn.f64 	%fd317, %fd47, 0d3FF71547652B82FE, 0d4338000000000000;
	{
	.reg .b32 %temp; 
	mov.b64 	{%r32, %temp}, %fd317;
	}
	mov.f64 	%fd318, 0dC338000000000000;
	add.rn.f64 	%fd319, %fd317, %fd318;
	fma.rn.f64 	%fd320, %fd319, 0dBFE62E42FEFA39EF, %fd47;
	fma.rn.f64 	%fd321, %fd319, 0dBC7ABC9E3B39803F, %fd320;
	fma.rn.f64 	%fd322, %fd321, 0d3E5ADE1569CE2BDF, 0d3E928AF3FCA213EA;
	fma.rn.f64 	%fd323, %fd322, %fd321, 0d3EC71DEE62401315;
	fma.rn.f64 	%fd324, %fd323, %fd321, 0d3EFA01997C89EB71;
	fma.rn.f64 	%fd325, %fd324, %fd321, 0d3F2A01A014761F65;
	fma.rn.f64 	%fd326, %fd325, %fd321, 0d3F56C16C1852B7AF;
	fma.rn.f64 	%fd327, %fd326, %fd321, 0d3F81111111122322;
	fma.rn.f64 	%fd328, %fd327, %fd321, 0d3FA55555555502A1;
	fma.rn.f64 	%fd329, %fd328, %fd321, 0d3FC5555555555511;
	fma.rn.f64 	%fd330, %fd329, %fd321, 0d3FE000000000000B;
	fma.rn.f64 	%fd331, %fd330, %fd321, 0d3FF0000000000000;
	fma.rn.f64 	%fd332, %fd331, %fd321, 0d3FF0000000000000;
	{
	.reg .b32 %temp; 
	mov.b64 	{%r33, %temp}, %fd332;
	}
	{
	.reg .b32 %temp; 
	mov.b64 	{%temp, %r34}, %fd332;
	}
	shl.b32 	%r314, %r32, 20;
	add.s32 	%r315, %r314, %r34;
	mov.b64 	%fd679, {%r33, %r315};
	{
	.reg .b32 %temp; 
	mov.b64 	{%temp, %r316}, %fd47;
	}
	mov.b32 	%f19, %r316;
	abs.f32 	%f3, %f19;
	setp.lt.f32 	%p51, %f3, 0f4086232B;
	@%p51 bra 	$L__BB1_35;
	setp.lt.f64 	%p52, %fd47, 0d0000000000000000;
	add.f64 	%fd333, %fd47, 0d7FF0000000000000;
	selp.f64 	%fd679, 0d0000000000000000, %fd333, %p52;
	setp.geu.f32 	%p53, %f3, 0f40874800;
	@%p53 bra 	$L__BB1_35;
	shr.u32 	%r317, %r32, 31;
	add.s32 	%r318, %r32, %r317;
	shr.s32 	%r319, %r318, 1;
	shl.b32 	%r320, %r319, 20;
	add.s32 	%r321, %r34, %r320;
	mov.b64 	%fd334, {%r33, %r321};
	sub.s32 	%r322, %r32, %r319;
	shl.b32 	%r323, %r322, 20;
	add.s32 	%r324, %r323, 1072693248;
	mov.b32 	%r325, 0;
	mov.b64 	%fd335, {%r325, %r324};
	mul.f64 	%fd679, %fd335, %fd334;
$L__BB1_35:
	div.rn.f64 	%fd336, %fd40, 0d3FD00ADC1991B8D1;
	mul.f64 	%fd52, %fd336, %fd679;
	add.f64 	%fd53, %fd17, 0dBFE0000000000000;
	{
	.reg .b32 %temp; 
	mov.b64 	{%temp, %r35}, %fd53;
	}
	abs.f64 	%fd54, %fd53;
	{ // callseq 7, 0
	.param .b64 param0;
	st.param.f64 	[param0], %fd54;
	.param .b64 param1;
	st.param.f64 	[param1], 0d4000000000000000;
	.param .b64 retval0;
	call.uni (retval0), 
	__internal_accurate_pow, 
	(
	param0, 
	param1
	);
	ld.param.f64 	%fd337, [retval0];
	} // callseq 7
	setp.lt.s32 	%p57, %r35, 0;
	neg.f64 	%fd339, %fd337;
	selp.f64 	%fd340, %fd339, %fd337, %p29;
	selp.f64 	%fd341, %fd340, %fd337, %p57;
	setp.eq.f64 	%p58, %fd53, 0d0000000000000000;
	selp.b32 	%r326, %r35, 0, %p29;
	or.b32  	%r327, %r326, 2146435072;
	selp.b32 	%r328, %r327, %r326, %p28;
	mov.b32 	%r329, 0;
	mov.b64 	%fd342, {%r329, %r328};
	selp.f64 	%fd704, %fd342, %fd341, %p58;
	add.f64 	%fd343, %fd53, 0d4000000000000000;
	{
	.reg .b32 %temp; 
	mov.b64 	{%temp, %r330}, %fd343;
	}
	and.b32  	%r36, %r330, 2146435072;
	setp.ne.s32 	%p59, %r36, 2146435072;
	mov.f64 	%fd680, %fd704;
	@%p59 bra 	$L__BB1_40;
	setp.num.f64 	%p60, %fd53, %fd53;
	@%p60 bra 	$L__BB1_38;
	mov.f64 	%fd344, 0d4000000000000000;
	add.rn.f64 	%fd680, %fd53, %fd344;
	bra.uni 	$L__BB1_40;
$L__BB1_38:
	setp.neu.f64 	%p61, %fd54, 0d7FF0000000000000;
	mov.f64 	%fd680, %fd704;
	@%p61 bra 	$L__BB1_40;
	or.b32  	%r331, %r8, -2147483648;
	selp.b32 	%r332, %r331, %r8, %p1;
	selp.b32 	%r333, %r332, %r8, %p57;
	mov.b32 	%r334, 0;
	mov.b64 	%fd680, {%r334, %r333};
$L__BB1_40:
	setp.eq.f64 	%p63, %fd53, 0d3FF0000000000000;
	mul.f64 	%fd345, %fd680, 0dC049000000000000;
	selp.f64 	%fd59, 0dC049000000000000, %fd345, %p63;
	fma.rn.f64 	%fd346, %fd59, 0d3FF71547652B82FE, 0d4338000000000000;
	{
	.reg .b32 %temp; 
	mov.b64 	{%r37, %temp}, %fd346;
	}
	mov.f64 	%fd347, 0dC338000000000000;
	add.rn.f64 	%fd348, %fd346, %fd347;
	fma.rn.f64 	%fd349, %fd348, 0dBFE62E42FEFA39EF, %fd59;
	fma.rn.f64 	%fd350, %fd348, 0dBC7ABC9E3B39803F, %fd349;
	fma.rn.f64 	%fd351, %fd350, 0d3E5ADE1569CE2BDF, 0d3E928AF3FCA213EA;
	fma.rn.f64 	%fd352, %fd351, %fd350, 0d3EC71DEE62401315;
	fma.rn.f64 	%fd353, %fd352, %fd350, 0d3EFA01997C89EB71;
	fma.rn.f64 	%fd354, %fd353, %fd350, 0d3F2A01A014761F65;
	fma.rn.f64 	%fd355, %fd354, %fd350, 0d3F56C16C1852B7AF;
	fma.rn.f64 	%fd356, %fd355, %fd350, 0d3F81111111122322;
	fma.rn.f64 	%fd357, %fd356, %fd350, 0d3FA55555555502A1;
	fma.rn.f64 	%fd358, %fd357, %fd350, 0d3FC5555555555511;
	fma.rn.f64 	%fd359, %fd358, %fd350, 0d3FE000000000000B;
	fma.rn.f64 	%fd360, %fd359, %fd350, 0d3FF0000000000000;
	fma.rn.f64 	%fd361, %fd360, %fd350, 0d3FF0000000000000;
	{
	.reg .b32 %temp; 
	mov.b64 	{%r38, %temp}, %fd361;
	}
	{
	.reg .b32 %temp; 
	mov.b64 	{%temp, %r39}, %fd361;
	}
	shl.b32 	%r335, %r37, 20;
	add.s32 	%r336, %r335, %r39;
	mov.b64 	%fd681, {%r38, %r336};
	{
	.reg .b32 %temp; 
	mov.b64 	{%temp, %r337}, %fd59;
	}
	mov.b32 	%f20, %r337;
	abs.f32 	%f4, %f20;
	setp.lt.f32 	%p64, %f4, 0f4086232B;
	@%p64 bra 	$L__BB1_43;
	setp.lt.f64 	%p65, %fd59, 0d0000000000000000;
	add.f64 	%fd362, %fd59, 0d7FF0000000000000;
	selp.f64 	%fd681, 0d0000000000000000, %fd362, %p65;
	setp.geu.f32 	%p66, %f4, 0f40874800;
	@%p66 bra 	$L__BB1_43;
	shr.u32 	%r338, %r37, 31;
	add.s32 	%r339, %r37, %r338;
	shr.s32 	%r340, %r339, 1;
	shl.b32 	%r341, %r340, 20;
	add.s32 	%r342, %r39, %r341;
	mov.b64 	%fd363, {%r38, %r342};
	sub.s32 	%r343, %r37, %r340;
	shl.b32 	%r344, %r343, 20;
	add.s32 	%r345, %r344, 1072693248;
	mov.b32 	%r346, 0;
	mov.b64 	%fd364, {%r346, %r345};
	mul.f64 	%fd681, %fd364, %fd363;
$L__BB1_43:
	setp.ne.s32 	%p67, %r21, 2146435072;
	div.rn.f64 	%fd365, %fd52, 0d3FD00ADC1991B8D1;
	mul.f64 	%fd64, %fd365, %fd681;
	mov.f64 	%fd682, %fd698;
	@%p67 bra 	$L__BB1_48;
	setp.num.f64 	%p68, %fd18, %fd18;
	@%p68 bra 	$L__BB1_46;
	mov.f64 	%fd366, 0d4000000000000000;
	add.rn.f64 	%fd682, %fd18, %fd366;
	bra.uni 	$L__BB1_48;
$L__BB1_46:
	setp.neu.f64 	%p69, %fd19, 0d7FF0000000000000;
	mov.f64 	%fd682, %fd698;
	@%p69 bra 	$L__BB1_48;
	setp.lt.s32 	%p70, %r20, 0;
	or.b32  	%r347, %r8, -2147483648;
	selp.b32 	%r348, %r347, %r8, %p1;
	selp.b32 	%r349, %r348, %r8, %p70;
	mov.b32 	%r350, 0;
	mov.b64 	%fd682, {%r350, %r349};
$L__BB1_48:
	mul.f64 	%fd367, %fd682, 0dC049000000000000;
	selp.f64 	%fd68, 0dC049000000000000, %fd367, %p24;
	fma.rn.f64 	%fd368, %fd68, 0d3FF71547652B82FE, 0d4338000000000000;
	{
	.reg .b32 %temp; 
	mov.b64 	{%r40, %temp}, %fd368;
	}
	mov.f64 	%fd369, 0dC338000000000000;
	add.rn.f64 	%fd370, %fd368, %fd369;
	fma.rn.f64 	%fd371, %fd370, 0dBFE62E42FEFA39EF, %fd68;
	fma.rn.f64 	%fd372, %fd370, 0dBC7ABC9E3B39803F, %fd371;
	fma.rn.f64 	%fd373, %fd372, 0d3E5ADE1569CE2BDF, 0d3E928AF3FCA213EA;
	fma.rn.f64 	%fd374, %fd373, %fd372, 0d3EC71DEE62401315;
	fma.rn.f64 	%fd375, %fd374, %fd372, 0d3EFA01997C89EB71;
	fma.rn.f64 	%fd376, %fd375, %fd372, 0d3F2A01A014761F65;
	fma.rn.f64 	%fd377, %fd376, %fd372, 0d3F56C16C1852B7AF;
	fma.rn.f64 	%fd378, %fd377, %fd372, 0d3F81111111122322;
	fma.rn.f64 	%fd379, %fd378, %fd372, 0d3FA55555555502A1;
	fma.rn.f64 	%fd380, %fd379, %fd372, 0d3FC5555555555511;
	fma.rn.f64 	%fd381, %fd380, %fd372, 0d3FE000000000000B;
	fma.rn.f64 	%fd382, %fd381, %fd372, 0d3FF0000000000000;
	fma.rn.f64 	%fd383, %fd382, %fd372, 0d3FF0000000000000;
	{
	.reg .b32 %temp; 
	mov.b64 	{%r41, %temp}, %fd383;
	}
	{
	.reg .b32 %temp; 
	mov.b64 	{%temp, %r42}, %fd383;
	}
	shl.b32 	%r351, %r40, 20;
	add.s32 	%r352, %r351, %r42;
	mov.b64 	%fd683, {%r41, %r352};
	{
	.reg .b32 %temp; 
	mov.b64 	{%temp, %r353}, %fd68;
	}
	mov.b32 	%f21, %r353;
	abs.f32 	%f5, %f21;
	setp.lt.f32 	%p72, %f5, 0f4086232B;
	@%p72 bra 	$L__BB1_51;
	setp.lt.f64 	%p73, %fd68, 0d0000000000000000;
	add.f64 	%fd384, %fd68, 0d7FF0000000000000;
	selp.f64 	%fd683, 0d0000000000000000, %fd384, %p73;
	setp.geu.f32 	%p74, %f5, 0f40874800;
	@%p74 bra 	$L__BB1_51;
	shr.u32 	%r354, %r40, 31;
	add.s32 	%r355, %r40, %r354;
	shr.s32 	%r356, %r355, 1;
	shl.b32 	%r357, %r356, 20;
	add.s32 	%r358, %r42, %r357;
	mov.b64 	%fd385, {%r41, %r358};
	sub.s32 	%r359, %r40, %r356;
	shl.b32 	%r360, %r359, 20;
	add.s32 	%r361, %r360, 1072693248;
	mov.b32 	%r362, 0;
	mov.b64 	%fd386, {%r362, %r361};
	mul.f64 	%fd683, %fd386, %fd385;
$L__BB1_51:
	setp.ne.s32 	%p75, %r26, 2146435072;
	mov.f64 	%fd684, %fd700;
	@%p75 bra 	$L__BB1_56;
	setp.num.f64 	%p76, %fd29, %fd29;
	@%p76 bra 	$L__BB1_54;
	mov.f64 	%fd387, 0d4000000000000000;
	add.rn.f64 	%fd684, %fd29, %fd387;
	bra.uni 	$L__BB1_56;
$L__BB1_54:
	setp.neu.f64 	%p77, %fd30, 0d7FF0000000000000;
	mov.f64 	%fd684, %fd700;
	@%p77 bra 	$L__BB1_56;
	setp.lt.s32 	%p78, %r25, 0;
	or.b32  	%r363, %r8, -2147483648;
	selp.b32 	%r364, %r363, %r8, %p1;
	selp.b32 	%r365, %r364, %r8, %p78;
	mov.b32 	%r366, 0;
	mov.b64 	%fd684, {%r366, %r365};
$L__BB1_56:
	setp.eq.f64 	%p79, %fd29, 0d3FF0000000000000;
	mul.f64 	%fd388, %fd684, 0dC049000000000000;
	selp.f64 	%fd76, 0dC049000000000000, %fd388, %p79;
	fma.rn.f64 	%fd389, %fd76, 0d3FF71547652B82FE, 0d4338000000000000;
	{
	.reg .b32 %temp; 
	mov.b64 	{%r43, %temp}, %fd389;
	}
	mov.f64 	%fd390, 0dC338000000000000;
	add.rn.f64 	%fd391, %fd389, %fd390;
	fma.rn.f64 	%fd392, %fd391, 0dBFE62E42FEFA39EF, %fd76;
	fma.rn.f64 	%fd393, %fd391, 0dBC7ABC9E3B39803F, %fd392;
	fma.rn.f64 	%fd394, %fd393, 0d3E5ADE1569CE2BDF, 0d3E928AF3FCA213EA;
	fma.rn.f64 	%fd395, %fd394, %fd393, 0d3EC71DEE62401315;
	fma.rn.f64 	%fd396, %fd395, %fd393, 0d3EFA01997C89EB71;
	fma.rn.f64 	%fd397, %fd396, %fd393, 0d3F2A01A014761F65;
	fma.rn.f64 	%fd398, %fd397, %fd393, 0d3F56C16C1852B7AF;
	fma.rn.f64 	%fd399, %fd398, %fd393, 0d3F81111111122322;
	fma.rn.f64 	%fd400, %fd399, %fd393, 0d3FA55555555502A1;
	fma.rn.f64 	%fd401, %fd400, %fd393, 0d3FC5555555555511;
	fma.rn.f64 	%fd402, %fd401, %fd393, 0d3FE000000000000B;
	fma.rn.f64 	%fd403, %fd402, %fd393, 0d3FF0000000000000;
	fma.rn.f64 	%fd404, %fd403, %fd393, 0d3FF0000000000000;
	{
	.reg .b32 %temp; 
	mov.b64 	{%r44, %temp}, %fd404;
	}
	{
	.reg .b32 %temp; 
	mov.b64 	{%temp, %r45}, %fd404;
	}
	shl.b32 	%r367, %r43, 20;
	add.s32 	%r368, %r367, %r45;
	mov.b64 	%fd685, {%r44, %r368};
	{
	.reg .b32 %temp; 
	mov.b64 	{%temp, %r369}, %fd76;
	}
	mov.b32 	%f22, %r369;
	abs.f32 	%f6, %f22;
	setp.lt.f32 	%p80, %f6, 0f4086232B;
	@%p80 bra 	$L__BB1_59;
	setp.lt.f64 	%p81, %fd76, 0d0000000000000000;
	add.f64 	%fd405, %fd76, 0d7FF0000000000000;
	selp.f64 	%fd685, 0d0000000000000000, %fd405, %p81;
	setp.geu.f32 	%p82, %f6, 0f40874800;
	@%p82 bra 	$L__BB1_59;
	shr.u32 	%r370, %r43, 31;
	add.s32 	%r371, %r43, %r370;
	shr.s32 	%r372, %r371, 1;
	shl.b32 	%r373, %r372, 20;
	add.s32 	%r374, %r45, %r373;
	mov.b64 	%fd406, {%r44, %r374};
	sub.s32 	%r375, %r43, %r372;
	shl.b32 	%r376, %r375, 20;
	add.s32 	%r377, %r376, 1072693248;
	mov.b32 	%r378, 0;
	mov.b64 	%fd407, {%r378, %r377};
	mul.f64 	%fd685, %fd407, %fd406;
$L__BB1_59:
	setp.ne.s32 	%p83, %r31, 2146435072;
	div.rn.f64 	%fd408, %fd683, 0d3FD00ADC1991B8D1;
	mul.f64 	%fd81, %fd408, %fd685;
	mov.f64 	%fd686, %fd702;
	@%p83 bra 	$L__BB1_64;
	setp.num.f64 	%p84, %fd41, %fd41;
	@%p84 bra 	$L__BB1_62;
	mov.f64 	%fd409, 0d4000000000000000;
	add.rn.f64 	%fd686, %fd41, %fd409;
	bra.uni 	$L__BB1_64;
$L__BB1_62:
	setp.neu.f64 	%p85, %fd42, 0d7FF0000000000000;
	mov.f64 	%fd686, %fd702;
	@%p85 bra 	$L__BB1_64;
	setp.lt.s32 	%p86, %r30, 0;
	or.b32  	%r379, %r8, -2147483648;
	selp.b32 	%r380, %r379, %r8, %p1;
	selp.b32 	%r381, %r380, %r8, %p86;
	mov.b32 	%r382, 0;
	mov.b64 	%fd686, {%r382, %r381};
$L__BB1_64:
	setp.eq.f64 	%p87, %fd41, 0d3FF0000000000000;
	mul.f64 	%fd410, %fd686, 0dC049000000000000;
	selp.f64 	%fd85, 0dC049000000000000, %fd410, %p87;
	fma.rn.f64 	%fd411, %fd85, 0d3FF71547652B82FE, 0d4338000000000000;
	{
	.reg .b32 %temp; 
	mov.b64 	{%r46, %temp}, %fd411;
	}
	mov.f64 	%fd412, 0dC338000000000000;
	add.rn.f64 	%fd413, %fd411, %fd412;
	fma.rn.f64 	%fd414, %fd413, 0dBFE62E42FEFA39EF, %fd85;
	fma.rn.f64 	%fd415, %fd413, 0dBC7ABC9E3B39803F, %fd414;
	fma.rn.f64 	%fd416, %fd415, 0d3E5ADE1569CE2BDF, 0d3E928AF3FCA213EA;
	fma.rn.f64 	%fd417, %fd416, %fd415, 0d3EC71DEE62401315;
	fma.rn.f64 	%fd418, %fd417, %fd415, 0d3EFA01997C89EB71;
	fma.rn.f64 	%fd419, %fd418, %fd415, 0d3F2A01A014761F65;
	fma.rn.f64 	%fd420, %fd419, %fd415, 0d3F56C16C1852B7AF;
	fma.rn.f64 	%fd421, %fd420, %fd415, 0d3F81111111122322;
	fma.rn.f64 	%fd422, %fd421, %fd415, 0d3FA55555555502A1;
	fma.rn.f64 	%fd423, %fd422, %fd415, 0d3FC5555555555511;
	fma.rn.f64 	%fd424, %fd423, %fd415, 0d3FE000000000000B;
	fma.rn.f64 	%fd425, %fd424, %fd415, 0d3FF0000000000000;
	fma.rn.f64 	%fd426, %fd425, %fd415, 0d3FF0000000000000;
	{
	.reg .b32 %temp; 
	mov.b64 	{%r47, %temp}, %fd426;
	}
	{
	.reg .b32 %temp; 
	mov.b64 	{%temp, %r48}, %fd426;
	}
	shl.b32 	%r383, %r46, 20;
	add.s32 	%r384, %r383, %r48;
	mov.b64 	%fd687, {%r47, %r384};
	{
	.reg .b32 %temp; 
	mov.b64 	{%temp, %r385}, %fd85;
	}
	mov.b32 	%f23, %r385;
	abs.f32 	%f7, %f23;
	setp.lt.f32 	%p88, %f7, 0f4086232B;
	@%p88 bra 	$L__BB1_67;
	setp.lt.f64 	%p89, %fd85, 0d0000000000000000;
	add.f64 	%fd427, %fd85, 0d7FF0000000000000;
	selp.f64 	%fd687, 0d0000000000000000, %fd427, %p89;
	setp.geu.f32 	%p90, %f7, 0f40874800;
	@%p90 bra 	$L__BB1_67;
	shr.u32 	%r386, %r46, 31;
	add.s32 	%r387, %r46, %r386;
	shr.s32 	%r388, %r387, 1;
	shl.b32 	%r389, %r388, 20;
	add.s32 	%r390, %r48, %r389;
	mov.b64 	%fd428, {%r47, %r390};
	sub.s32 	%r391, %r46, %r388;
	shl.b32 	%r392, %r391, 20;
	add.s32 	%r393, %r392, 1072693248;
	mov.b32 	%r394, 0;
	mov.b64 	%fd429, {%r394, %r393};
	mul.f64 	%fd687, %fd429, %fd428;
$L__BB1_67:
	div.rn.f64 	%fd430, %fd81, 0d3FD00ADC1991B8D1;
	mul.f64 	%fd90, %fd430, %fd687;
	mov.f64 	%fd688, %fd704;
	@%p59 bra 	$L__BB1_72;
	setp.num.f64 	%p92, %fd53, %fd53;
	@%p92 bra 	$L__BB1_70;
	mov.f64 	%fd431, 0d4000000000000000;
	add.rn.f64 	%fd688, %fd53, %fd431;
	bra.uni 	$L__BB1_72;
$L__BB1_70:
	setp.neu.f64 	%p93, %fd54, 0d7FF0000000000000;
	mov.f64 	%fd688, %fd704;
	@%p93 bra 	$L__BB1_72;
	setp.lt.s32 	%p94, %r35, 0;
	or.b32  	%r395, %r8, -2147483648;
	selp.b32 	%r396, %r395, %r8, %p1;
	selp.b32 	%r397, %r396, %r8, %p94;
	mov.b32 	%r398, 0;
	mov.b64 	%fd688, {%r398, %r397};
$L__BB1_72:
	mul.f64 	%fd432, %fd688, 0dC049000000000000;
	selp.f64 	%fd94, 0dC049000000000000, %fd432, %p63;
	fma.rn.f64 	%fd433, %fd94, 0d3FF71547652B82FE, 0d4338000000000000;
	{
	.reg .b32 %temp; 
	mov.b64 	{%r49, %temp}, %fd433;
	}
	mov.f64 	%fd434, 0dC338000000000000;
	add.rn.f64 	%fd435, %fd433, %fd434;
	fma.rn.f64 	%fd436, %fd435, 0dBFE62E42FEFA39EF, %fd94;
	fma.rn.f64 	%fd437, %fd435, 0dBC7ABC9E3B39803F, %fd436;
	fma.rn.f64 	%fd438, %fd437, 0d3E5ADE1569CE2BDF, 0d3E928AF3FCA213EA;
	fma.rn.f64 	%fd439, %fd438, %fd437, 0d3EC71DEE62401315;
	fma.rn.f64 	%fd440, %fd439, %fd437, 0d3EFA01997C89EB71;
	fma.rn.f64 	%fd441, %fd440, %fd437, 0d3F2A01A014761F65;
	fma.rn.f64 	%fd442, %fd441, %fd437, 0d3F56C16C1852B7AF;
	fma.rn.f64 	%fd443, %fd442, %fd437, 0d3F81111111122322;
	fma.rn.f64 	%fd444, %fd443, %fd437, 0d3FA55555555502A1;
	fma.rn.f64 	%fd445, %fd444, %fd437, 0d3FC5555555555511;
	fma.rn.f64 	%fd446, %fd445, %fd437, 0d3FE000000000000B;
	fma.rn.f64 	%fd447, %fd446, %fd437, 0d3FF0000000000000;
	fma.rn.f64 	%fd448, %fd447, %fd437, 0d3FF0000000000000;
	{
	.reg .b32 %temp; 
	mov.b64 	{%r50, %temp}, %fd448;
	}
	{
	.reg .b32 %temp; 
	mov.b64 	{%temp, %r51}, %fd448;
	}
	shl.b32 	%r399, %r49, 20;
	add.s32 	%r400, %r399, %r51;
	mov.b64 	%fd689, {%r50, %r400};
	{
	.reg .b32 %temp; 
	mov.b64 	{%temp, %r401}, %fd94;
	}
	mov.b32 	%f24, %r401;
	abs.f32 	%f8, %f24;
	setp.lt.f32 	%p96, %f8, 0f4086232B;
	@%p96 bra 	$L__BB1_75;
	setp.lt.f64 	%p97, %fd94, 0d0000000000000000;
	add.f64 	%fd449, %fd94, 0d7FF0000000000000;
	selp.f64 	%fd689, 0d0000000000000000, %fd449, %p97;
	setp.geu.f32 	%p98, %f8, 0f40874800;
	@%p98 bra 	$L__BB1_75;
	shr.u32 	%r402, %r49, 31;
	add.s32 	%r403, %r49, %r402;
	shr.s32 	%r404, %r403, 1;
	shl.b32 	%r405, %r404, 20;
	add.s32 	%r406, %r51, %r405;
	mov.b64 	%fd450, {%r50, %r406};
	sub.s32 	%r407, %r49, %r404;
	shl.b32 	%r408, %r407, 20;
	add.s32 	%r409, %r408, 1072693248;
	mov.b32 	%r410, 0;
	mov.b64 	%fd451, {%r410, %r409};
	mul.f64 	%fd689, %fd451, %fd450;
$L__BB1_75:
	div.rn.f64 	%fd452, %fd90, 0d3FD00ADC1991B8D1;
	mul.f64 	%fd453, %fd452, %fd689;
	div.rn.f64 	%fd454, %fd453, 0d3FD00ADC1991B8D1;
	div.rn.f64 	%fd455, %fd64, 0d3FD00ADC1991B8D1;
	fma.rn.f64 	%fd672, %fd455, %fd454, %fd672;
	mov.f64 	%fd690, %fd698;
	@%p67 bra 	$L__BB1_80;
	setp.num.f64 	%p100, %fd18, %fd18;
	@%p100 bra 	$L__BB1_78;
	mov.f64 	%fd456, 0d4000000000000000;
	add.rn.f64 	%fd690, %fd18, %fd456;
	bra.uni 	$L__BB1_80;
$L__BB1_78:
	setp.neu.f64 	%p101, %fd19, 0d7FF0000000000000;
	mov.f64 	%fd690, %fd698;
	@%p101 bra 	$L__BB1_80;
	setp.lt.s32 	%p102, %r20, 0;
	or.b32  	%r411, %r8, -2147483648;
	selp.b32 	%r412, %r411, %r8, %p1;
	selp.b32 	%r413, %r412, %r8, %p102;
	mov.b32 	%r414, 0;
	mov.b64 	%fd690, {%r414, %r413};
$L__BB1_80:
	setp.eq.f64 	%p103, %fd18, 0d3FF0000000000000;
	mul.f64 	%fd457, %fd690, 0dC049000000000000;
	selp.f64 	%fd103, 0dC049000000000000, %fd457, %p103;
	fma.rn.f64 	%fd458, %fd103, 0d3FF71547652B82FE, 0d4338000000000000;
	{
	.reg .b32 %temp; 
	mov.b64 	{%r52, %temp}, %fd458;
	}
	mov.f64 	%fd459, 0dC338000000000000;
	add.rn.f64 	%fd460, %fd458, %fd459;
	fma.rn.f64 	%fd461, %fd460, 0dBFE62E42FEFA39EF, %fd103;
	fma.rn.f64 	%fd462, %fd460, 0dBC7ABC9E3B39803F, %fd461;
	fma.rn.f64 	%fd463, %fd462, 0d3E5ADE1569CE2BDF, 0d3E928AF3FCA213EA;
	fma.rn.f64 	%fd464, %fd463, %fd462, 0d3EC71DEE62401315;
	fma.rn.f64 	%fd465, %fd464, %fd462, 0d3EFA01997C89EB71;
	fma.rn.f64 	%fd466, %fd465, %fd462, 0d3F2A01A014761F65;
	fma.rn.f64 	%fd467, %fd466, %fd462, 0d3F56C16C1852B7AF;
	fma.rn.f64 	%fd468, %fd467, %fd462, 0d3F81111111122322;
	fma.rn.f64 	%fd469, %fd468, %fd462, 0d3FA55555555502A1;
	fma.rn.f64 	%fd470, %fd469, %fd462, 0d3FC5555555555511;
	fma.rn.f64 	%fd471, %fd470, %fd462, 0d3FE000000000000B;
	fma.rn.f64 	%fd472, %fd471, %fd462, 0d3FF0000000000000;
	fma.rn.f64 	%fd473, %fd472, %fd462, 0d3FF0000000000000;
	{
	.reg .b32 %temp; 
	mov.b64 	{%r53, %temp}, %fd473;
	}
	{
	.reg .b32 %temp; 
	mov.b64 	{%temp, %r54}, %fd473;
	}
	shl.b32 	%r415, %r52, 20;
	add.s32 	%r416, %r415, %r54;
	mov.b64 	%fd691, {%r53, %r416};
	{
	.reg .b32 %temp; 
	mov.b64 	{%temp, %r417}, %fd103;
	}
	mov.b32 	%f25, %r417;
	abs.f32 	%f9, %f25;
	setp.lt.f32 	%p104, %f9, 0f4086232B;
	@%p104 bra 	$L__BB1_83;
	setp.lt.f64 	%p105, %fd103, 0d0000000000000000;
	add.f64 	%fd474, %fd103, 0d7FF0000000000000;
	selp.f64 	%fd691, 0d0000000000000000, %fd474, %p105;
	setp.geu.f32 	%p106, %f9, 0f40874800;
	@%p106 bra 	$L__BB1_83;
	shr.u32 	%r418, %r52, 31;
	add.s32 	%r419, %r52, %r418;
	shr.s32 	%r420, %r419, 1;
	shl.b32 	%r421, %r420, 20;
	add.s32 	%r422, %r54, %r421;
	mov.b64 	%fd475, {%r53, %r422};
	sub.s32 	%r423, %r52, %r420;
	shl.b32 	%r424, %r423, 20;
	add.s32 	%r425, %r424, 1072693248;
	mov.b32 	%r426, 0;
	mov.b64 	%fd476, {%r426, %r425};
	mul.f64 	%fd691, %fd476, %fd475;
$L__BB1_83:
	mov.f64 	%fd692, %fd700;
	@%p75 bra 	$L__BB1_88;
	setp.num.f64 	%p108, %fd29, %fd29;
	@%p108 bra 	$L__BB1_86;
	mov.f64 	%fd477, 0d4000000000000000;
	add.rn.f64 	%fd692, %fd29, %fd477;
	bra.uni 	$L__BB1_88;
$L__BB1_86:
	setp.neu.f64 	%p109, %fd30, 0d7FF0000000000000;
	mov.f64 	%fd692, %fd700;
	@%p109 bra 	$L__BB1_88;
	setp.lt.s32 	%p110, %r25, 0;
	or.b32  	%r427, %r8, -2147483648;
	selp.b32 	%r428, %r427, %r8, %p1;
	selp.b32 	%r429, %r428, %r8, %p110;
	mov.b32 	%r430, 0;
	mov.b64 	%fd692, {%r430, %r429};
$L__BB1_88:
	mul.f64 	%fd478, %fd692, 0dC049000000000000;
	selp.f64 	%fd111, 0dC049000000000000, %fd478, %p79;
	fma.rn.f64 	%fd479, %fd111, 0d3FF71547652B82FE, 0d4338000000000000;
	{
	.reg .b32 %temp; 
	mov.b64 	{%r55, %temp}, %fd479;
	}
	mov.f64 	%fd480, 0dC338000000000000;
	add.rn.f64 	%fd481, %fd479, %fd480;
	fma.rn.f64 	%fd482, %fd481, 0dBFE62E42FEFA39EF, %fd111;
	fma.rn.f64 	%fd483, %fd481, 0dBC7ABC9E3B39803F, %fd482;
	fma.rn.f64 	%fd484, %fd483, 0d3E5ADE1569CE2BDF, 0d3E928AF3FCA213EA;
	fma.rn.f64 	%fd485, %fd484, %fd483, 0d3EC71DEE62401315;
	fma.rn.f64 	%fd486, %fd485, %fd483, 0d3EFA01997C89EB71;
	fma.rn.f64 	%fd487, %fd486, %fd483, 0d3F2A01A014761F65;
	fma.rn.f64 	%fd488, %fd487, %fd483, 0d3F56C16C1852B7AF;
	fma.rn.f64 	%fd489, %fd488, %fd483, 0d3F81111111122322;
	fma.rn.f64 	%fd490, %fd489, %fd483, 0d3FA55555555502A1;
	fma.rn.f64 	%fd491, %fd490, %fd483, 0d3FC5555555555511;
	fma.rn.f64 	%fd492, %fd491, %fd483, 0d3FE000000000000B;
	fma.rn.f64 	%fd493, %fd492, %fd483, 0d3FF0000000000000;
	fma.rn.f64 	%fd494, %fd493, %fd483, 0d3FF0000000000000;
	{
	.reg .b32 %temp; 
	mov.b64 	{%r56, %temp}, %fd494;
	}
	{
	.reg .b32 %temp; 
	mov.b64 	{%temp, %r57}, %fd494;
	}
	shl.b32 	%r431, %r55, 20;
	add.s32 	%r432, %r431, %r57;
	mov.b64 	%fd693, {%r56, %r432};
	{
	.reg .b32 %temp; 
	mov.b64 	{%temp, %r433}, %fd111;
	}
	mov.b32 	%f26, %r433;
	abs.f32 	%f10, %f26;
	setp.lt.f32 	%p112, %f10, 0f4086232B;
	@%p112 bra 	$L__BB1_91;
	setp.lt.f64 	%p113, %fd111, 0d0000000000000000;
	add.f64 	%fd495, %fd111, 0d7FF0000000000000;
	selp.f64 	%fd693, 0d0000000000000000, %fd495, %p113;
	setp.geu.f32 	%p114, %f10, 0f40874800;
	@%p114 bra 	$L__BB1_91;
	shr.u32 	%r434, %r55, 31;
	add.s32 	%r435, %r55, %r434;
	shr.s32 	%r436, %r435, 1;
	shl.b32 	%r437, %r436, 20;
	add.s32 	%r438, %r57, %r437;
	mov.b64 	%fd496, {%r56, %r438};
	sub.s32 	%r439, %r55, %r436;
	shl.b32 	%r440, %r439, 20;
	add.s32 	%r441, %r440, 1072693248;
	mov.b32 	%r442, 0;
	mov.b64 	%fd497, {%r442, %r441};
	mul.f64 	%fd693, %fd497, %fd496;
$L__BB1_91:
	setp.ne.s32 	%p115, %r31, 2146435072;
	div.rn.f64 	%fd498, %fd691, 0d3FD00ADC1991B8D1;
	mul.f64 	%fd116, %fd498, %fd693;
	mov.f64 	%fd694, %fd702;
	@%p115 bra 	$L__BB1_96;
	setp.num.f64 	%p116, %fd41, %fd41;
	@%p116 bra 	$L__BB1_94;
	mov.f64 	%fd499, 0d4000000000000000;
	add.rn.f64 	%fd694, %fd41, %fd499;
	bra.uni 	$L__BB1_96;
$L__BB1_94:
	setp.neu.f64 	%p117, %fd42, 0d7FF0000000000000;
	mov.f64 	%fd694, %fd702;
	@%p117 bra 	$L__BB1_96;
	setp.lt.s32 	%p118, %r30, 0;
	or.b32  	%r443, %r8, -2147483648;
	selp.b32 	%r444, %r443, %r8, %p1;
	selp.b32 	%r445, %r444, %r8, %p118;
	mov.b32 	%r446, 0;
	mov.b64 	%fd694, {%r446, %r445};
$L__BB1_96:
	setp.eq.f64 	%p119, %fd41, 0d3FF0000000000000;
	mul.f64 	%fd500, %fd694, 0dC049000000000000;
	selp.f64 	%fd120, 0dC049000000000000, %fd500, %p119;
	fma.rn.f64 	%fd501, %fd120, 0d3FF71547652B82FE, 0d4338000000000000;
	{
	.reg .b32 %temp; 
	mov.b64 	{%r58, %temp}, %fd501;
	}
	mov.f64 	%fd502, 0dC338000000000000;
	add.rn.f64 	%fd503, %fd501, %fd502;
	fma.rn.f64 	%fd504, %fd503, 0dBFE62E42FEFA39EF, %fd120;
	fma.rn.f64 	%fd505, %fd503, 0dBC7ABC9E3B39803F, %fd504;
	fma.rn.f64 	%fd506, %fd505, 0d3E5ADE1569CE2BDF, 0d3E928AF3FCA213EA;
	fma.rn.f64 	%fd507, %fd506, %fd505, 0d3EC71DEE62401315;
	fma.rn.f64 	%fd508, %fd507, %fd505, 0d3EFA01997C89EB71;
	fma.rn.f64 	%fd509, %fd508, %fd505, 0d3F2A01A014761F65;
	fma.rn.f64 	%fd510, %fd509, %fd505, 0d3F56C16C1852B7AF;
	fma.rn.f64 	%fd511, %fd510, %fd505, 0d3F81111111122322;
	fma.rn.f64 	%fd512, %fd511, %fd505, 0d3FA55555555502A1;
	fma.rn.f64 	%fd513, %fd512, %fd505, 0d3FC5555555555511;
	fma.rn.f64 	%fd514, %fd513, %fd505, 0d3FE000000000000B;
	fma.rn.f64 	%fd515, %fd514, %fd505, 0d3FF0000000000000;
	fma.rn.f64 	%fd516, %fd515, %fd505, 0d3FF0000000000000;
	{
	.reg .b32 %temp; 
	mov.b64 	{%r59, %temp}, %fd516;
	}
	{
	.reg .b32 %temp; 
	mov.b64 	{%temp, %r60}, %fd516;
	}
	shl.b32 	%r447, %r58, 20;
	add.s32 	%r448, %r447, %r60;
	mov.b64 	%fd695, {%r59, %r448};
	{
	.reg .b32 %temp; 
	mov.b64 	{%temp, %r449}, %fd120;
	}
	mov.b32 	%f27, %r449;
	abs.f32 	%f11, %f27;
	setp.lt.f32 	%p120, %f11, 0f4086232B;
	@%p120 bra 	$L__BB1_99;
	setp.lt.f64 	%p121, %fd120, 0d0000000000000000;
	add.f64 	%fd517, %fd120, 0d7FF0000000000000;
	selp.f64 	%fd695, 0d0000000000000000, %fd517, %p121;
	setp.geu.f32 	%p122, %f11, 0f40874800;
	@%p122 bra 	$L__BB1_99;
	shr.u32 	%r450, %r58, 31;
	add.s32 	%r451, %r58, %r450;
	shr.s32 	%r452, %r451, 1;
	shl.b32 	%r453, %r452, 20;
	add.s32 	%r454, %r60, %r453;
	mov.b64 	%fd518, {%r59, %r454};
	sub.s32 	%r455, %r58, %r452;
	shl.b32 	%r456, %r455, 20;
	add.s32 	%r457, %r456, 1072693248;
	mov.b32 	%r458, 0;
	mov.b64 	%fd519, {%r458, %r457};
	mul.f64 	%fd695, %fd519, %fd518;
$L__BB1_99:
	setp.ne.s32 	%p123, %r36, 2146435072;
	div.rn.f64 	%fd520, %fd116, 0d3FD00ADC1991B8D1;
	mul.f64 	%fd125, %fd520, %fd695;
	mov.f64 	%fd696, %fd704;
	@%p123 bra 	$L__BB1_104;
	setp.num.f64 	%p124, %fd53, %fd53;
	@%p124 bra 	$L__BB1_102;
	mov.f64 	%fd521, 0d4000000000000000;
	add.rn.f64 	%fd696, %fd53, %fd521;
	bra.uni 	$L__BB1_104;
$L__BB1_102:
	setp.neu.f64 	%p125, %fd54, 0d7FF0000000000000;
	mov.f64 	%fd696, %fd704;
	@%p125 bra 	$L__BB1_104;
	setp.lt.s32 	%p126, %r35, 0;
	or.b32  	%r459, %r8, -2147483648;
	selp.b32 	%r460, %r459, %r8, %p1;
	selp.b32 	%r461, %r460, %r8, %p126;
	mov.b32 	%r462, 0;
	mov.b64 	%fd696, {%r462, %r461};
$L__BB1_104:
	setp.eq.f64 	%p127, %fd53, 0d3FF0000000000000;
	mul.f64 	%fd522, %fd696, 0dC049000000000000;
	selp.f64 	%fd129, 0dC049000000000000, %fd522, %p127;
	fma.rn.f64 	%fd523, %fd129, 0d3FF71547652B82FE, 0d4338000000000000;
	{
	.reg .b32 %temp; 
	mov.b64 	{%r61, %temp}, %fd523;
	}
	mov.f64 	%fd524, 0dC338000000000000;
	add.rn.f64 	%fd525, %fd523, %fd524;
	fma.rn.f64 	%fd526, %fd525, 0dBFE62E42FEFA39EF, %fd129;
	fma.rn.f64 	%fd527, %fd525, 0dBC7ABC9E3B39803F, %fd526;
	fma.rn.f64 	%fd528, %fd527, 0d3E5ADE1569CE2BDF, 0d3E928AF3FCA213EA;
	fma.rn.f64 	%fd529, %fd528, %fd527, 0d3EC71DEE62401315;
	fma.rn.f64 	%fd530, %fd529, %fd527, 0d3EFA01997C89EB71;
	fma.rn.f64 	%fd531, %fd530, %fd527, 0d3F2A01A014761F65;
	fma.rn.f64 	%fd532, %fd531, %fd527, 0d3F56C16C1852B7AF;
	fma.rn.f64 	%fd533, %fd532, %fd527, 0d3F81111111122322;
	fma.rn.f64 	%fd534, %fd533, %fd527, 0d3FA55555555502A1;
	fma.rn.f64 	%fd535, %fd534, %fd527, 0d3FC5555555555511;
	fma.rn.f64 	%fd536, %fd535, %fd527, 0d3FE000000000000B;
	fma.rn.f64 	%fd537, %fd536, %fd527, 0d3FF0000000000000;
	fma.rn.f64 	%fd538, %fd537, %fd527, 0d3FF0000000000000;
	{
	.reg .b32 %temp; 
	mov.b64 	{%r62, %temp}, %fd538;
	}
	{
	.reg .b32 %temp; 
	mov.b64 	{%temp, %r63}, %fd538;
	}
	shl.b32 	%r463, %r61, 20;
	add.s32 	%r464, %r463, %r63;
	mov.b64 	%fd697, {%r62, %r464};
	{
	.reg .b32 %temp; 
	mov.b64 	{%temp, %r465}, %fd129;
	}
	mov.b32 	%f28, %r465;
	abs.f32 	%f12, %f28;
	setp.lt.f32 	%p128, %f12, 0f4086232B;
	@%p128 bra 	$L__BB1_107;
	setp.lt.f64 	%p129, %fd129, 0d0000000000000000;
	add.f64 	%fd539, %fd129, 0d7FF0000000000000;
	selp.f64 	%fd697, 0d0000000000000000, %fd539, %p129;
	setp.geu.f32 	%p130, %f12, 0f40874800;
	@%p130 bra 	$L__BB1_107;
	shr.u32 	%r466, %r61, 31;
	add.s32 	%r467, %r61, %r466;
	shr.s32 	%r468, %r467, 1;
	shl.b32 	%r469, %r468, 20;
	add.s32 	%r470, %r63, %r469;
	mov.b64 	%fd540, {%r62, %r470};
	sub.s32 	%r471, %r61, %r468;
	shl.b32 	%r472, %r471, 20;
	add.s32 	%r473, %r472, 1072693248;
	mov.b32 	%r474, 0;
	mov.b64 	%fd541, {%r474, %r473};
	mul.f64 	%fd697, %fd541, %fd540;
$L__BB1_107:
	or.b32  	%r64, %r8, -2147483648;
	setp.ne.s32 	%p131, %r21, 2146435072;
	div.rn.f64 	%fd542, %fd125, 0d3FD00ADC1991B8D1;
	mul.f64 	%fd543, %fd542, %fd697;
	div.rn.f64 	%fd544, %fd543, 0d3FD00ADC1991B8D1;
	mul.f64 	%fd545, %fd6, %fd544;
	div.rn.f64 	%fd546, %fd545, 0d4059000000000000;
	add.f64 	%fd670, %fd670, %fd546;
	@%p131 bra 	$L__BB1_112;
	setp.num.f64 	%p132, %fd18, %fd18;
	@%p132 bra 	$L__BB1_110;
	mov.f64 	%fd547, 0d4000000000000000;
	add.rn.f64 	%fd698, %fd18, %fd547;
	bra.uni 	$L__BB1_112;
$L__BB1_110:
	setp.neu.f64 	%p133, %fd19, 0d7FF0000000000000;
	@%p133 bra 	$L__BB1_112;
	setp.lt.s32 	%p134, %r20, 0;
	selp.b32 	%r475, %r64, %r8, %p1;
	selp.b32 	%r476, %r475, %r8, %p134;
	mov.b32 	%r477, 0;
	mov.b64 	%fd698, {%r477, %r476};
$L__BB1_112:
	mul.f64 	%fd548, %fd698, 0dC049000000000000;
	selp.f64 	%fd138, 0dC049000000000000, %fd548, %p103;
	fma.rn.f64 	%fd549, %fd138, 0d3FF71547652B82FE, 0d4338000000000000;
	{
	.reg .b32 %temp; 
	mov.b64 	{%r65, %temp}, %fd549;
	}
	mov.f64 	%fd550, 0dC338000000000000;
	add.rn.f64 	%fd551, %fd549, %fd550;
	fma.rn.f64 	%fd552, %fd551, 0dBFE62E42FEFA39EF, %fd138;
	fma.rn.f64 	%fd553, %fd551, 0dBC7ABC9E3B39803F, %fd552;
	fma.rn.f64 	%fd554, %fd553, 0d3E5ADE1569CE2BDF, 0d3E928AF3FCA213EA;
	fma.rn.f64 	%fd555, %fd554, %fd553, 0d3EC71DEE62401315;
	fma.rn.f64 	%fd556, %fd555, %fd553, 0d3EFA01997C89EB71;
	fma.rn.f64 	%fd557, %fd556, %fd553, 0d3F2A01A014761F65;
	fma.rn.f64 	%fd558, %fd557, %fd553, 0d3F56C16C1852B7AF;
	fma.rn.f64 	%fd559, %fd558, %fd553, 0d3F81111111122322;
	fma.rn.f64 	%fd560, %fd559, %fd553, 0d3FA55555555502A1;
	fma.rn.f64 	%fd561, %fd560, %fd553, 0d3FC5555555555511;
	fma.rn.f64 	%fd562, %fd561, %fd553, 0d3FE000000000000B;
	fma.rn.f64 	%fd563, %fd562, %fd553, 0d3FF0000000000000;
	fma.rn.f64 	%fd564, %fd563, %fd553, 0d3FF0000000000000;
	{
	.reg .b32 %temp; 
	mov.b64 	{%r66, %temp}, %fd564;
	}
	{
	.reg .b32 %temp; 
	mov.b64 	{%temp, %r67}, %fd564;
	}
	shl.b32 	%r478, %r65, 20;
	add.s32 	%r479, %r478, %r67;
	mov.b64 	%fd699, {%r66, %r479};
	{
	.reg .b32 %temp; 
	mov.b64 	{%temp, %r480}, %fd138;
	}
	mov.b32 	%f29, %r480;
	abs.f32 	%f13, %f29;
	setp.lt.f32 	%p136, %f13, 0f4086232B;
	@%p136 bra 	$L__BB1_115;
	setp.lt.f64 	%p137, %fd138, 0d0000000000000000;
	add.f64 	%fd565, %fd138, 0d7FF0000000000000;
	selp.f64 	%fd699, 0d0000000000000000, %fd565, %p137;
	setp.geu.f32 	%p138, %f13, 0f40874800;
	@%p138 bra 	$L__BB1_115;
	shr.u32 	%r481, %r65, 31;
	add.s32 	%r482, %r65, %r481;
	shr.s32 	%r483, %r482, 1;
	shl.b32 	%r484, %r483, 20;
	add.s32 	%r485, %r67, %r484;
	mov.b64 	%fd566, {%r66, %r485};
	sub.s32 	%r486, %r65, %r483;
	shl.b32 	%r487, %r486, 20;
	add.s32 	%r488, %r487, 1072693248;
	mov.b32 	%r489, 0;
	mov.b64 	%fd567, {%r489, %r488};
	mul.f64 	%fd699, %fd567, %fd566;
$L__BB1_115:
	setp.ne.s32 	%p139, %r26, 2146435072;
	@%p139 bra 	$L__BB1_120;
	setp.num.f64 	%p140, %fd29, %fd29;
	@%p140 bra 	$L__BB1_118;
	mov.f64 	%fd568, 0d4000000000000000;
	add.rn.f64 	%fd700, %fd29, %fd568;
	bra.uni 	$L__BB1_120;
$L__BB1_118:
	setp.neu.f64 	%p141, %fd30, 0d7FF0000000000000;
	@%p141 bra 	$L__BB1_120;
	setp.lt.s32 	%p142, %r25, 0;
	selp.b32 	%r490, %r64, %r8, %p1;
	selp.b32 	%r491, %r490, %r8, %p142;
	mov.b32 	%r492, 0;
	mov.b64 	%fd700, {%r492, %r491};
$L__BB1_120:
	setp.eq.f64 	%p143, %fd29, 0d3FF0000000000000;
	mul.f64 	%fd569, %fd700, 0dC049000000000000;
	selp.f64 	%fd146, 0dC049000000000000, %fd569, %p143;
	fma.rn.f64 	%fd570, %fd146, 0d3FF71547652B82FE, 0d4338000000000000;
	{
	.reg .b32 %temp; 
	mov.b64 	{%r68, %temp}, %fd570;
	}
	mov.f64 	%fd571, 0dC338000000000000;
	add.rn.f64 	%fd572, %fd570, %fd571;
	fma.rn.f64 	%fd573, %fd572, 0dBFE62E42FEFA39EF, %fd146;
	fma.rn.f64 	%fd574, %fd572, 0dBC7ABC9E3B39803F, %fd573;
	fma.rn.f64 	%fd575, %fd574, 0d3E5ADE1569CE2BDF, 0d3E928AF3FCA213EA;
	fma.rn.f64 	%fd576, %fd575, %fd574, 0d3EC71DEE62401315;
	fma.rn.f64 	%fd577, %fd576, %fd574, 0d3EFA01997C89EB71;
	fma.rn.f64 	%fd578, %fd577, %fd574, 0d3F2A01A014761F65;
	fma.rn.f64 	%fd579, %fd578, %fd574, 0d3F56C16C1852B7AF;
	fma.rn.f64 	%fd580, %fd579, %fd574, 0d3F81111111122322;
	fma.rn.f64 	%fd581, %fd580, %fd574, 0d3FA55555555502A1;
	fma.rn.f64 	%fd582, %fd581, %fd574, 0d3FC5555555555511;
	fma.rn.f64 	%fd583, %fd582, %fd574, 0d3FE000000000000B;
	fma.rn.f64 	%fd584, %fd583, %fd574, 0d3FF0000000000000;
	fma.rn.f64 	%fd585, %fd584, %fd574, 0d3FF0000000000000;
	{
	.reg .b32 %temp; 
	mov.b64 	{%r69, %temp}, %fd585;
	}
	{
	.reg .b32 %temp; 
	mov.b64 	{%temp, %r70}, %fd585;
	}
	shl.b32 	%r493, %r68, 20;
	add.s32 	%r494, %r493, %r70;
	mov.b64 	%fd701, {%r69, %r494};
	{
	.reg .b32 %temp; 
	mov.b64 	{%temp, %r495}, %fd146;
	}
	mov.b32 	%f30, %r495;
	abs.f32 	%f14, %f30;
	setp.lt.f32 	%p144, %f14, 0f4086232B;
	@%p144 bra 	$L__BB1_123;
	setp.lt.f64 	%p145, %fd146, 0d0000000000000000;
	add.f64 	%fd586, %fd146, 0d7FF0000000000000;
	selp.f64 	%fd701, 0d0000000000000000, %fd586, %p145;
	setp.geu.f32 	%p146, %f14, 0f40874800;
	@%p146 bra 	$L__BB1_123;
	shr.u32 	%r496, %r68, 31;
	add.s32 	%r497, %r68, %r496;
	shr.s32 	%r498, %r497, 1;
	shl.b32 	%r499, %r498, 20;
	add.s32 	%r500, %r70, %r499;
	mov.b64 	%fd587, {%r69, %r500};
	sub.s32 	%r501, %r68, %r498;
	shl.b32 	%r502, %r501, 20;
	add.s32 	%r503, %r502, 1072693248;
	mov.b32 	%r504, 0;
	mov.b64 	%fd588, {%r504, %r503};
	mul.f64 	%fd701, %fd588, %fd587;
$L__BB1_123:
	div.rn.f64 	%fd589, %fd699, 0d3FD00ADC1991B8D1;
	mul.f64 	%fd151, %fd589, %fd701;
	@%p115 bra 	$L__BB1_128;
	setp.num.f64 	%p148, %fd41, %fd41;
	@%p148 bra 	$L__BB1_126;
	mov.f64 	%fd590, 0d4000000000000000;
	add.rn.f64 	%fd702, %fd41, %fd590;
	bra.uni 	$L__BB1_128;
$L__BB1_126:
	setp.neu.f64 	%p149, %fd42, 0d7FF0000000000000;
	@%p149 bra 	$L__BB1_128;
	setp.lt.s32 	%p150, %r30, 0;
	selp.b32 	%r505, %r64, %r8, %p1;
	selp.b32 	%r506, %r505, %r8, %p150;
	mov.b32 	%r507, 0;
	mov.b64 	%fd702, {%r507, %r506};
$L__BB1_128:
	mul.f64 	%fd591, %fd702, 0dC049000000000000;
	selp.f64 	%fd155, 0dC049000000000000, %fd591, %p119;
	fma.rn.f64 	%fd592, %fd155, 0d3FF71547652B82FE, 0d4338000000000000;
	{
	.reg .b32 %temp; 
	mov.b64 	{%r71, %temp}, %fd592;
	}
	mov.f64 	%fd593, 0dC338000000000000;
	add.rn.f64 	%fd594, %fd592, %fd593;
	fma.rn.f64 	%fd595, %fd594, 0dBFE62E42FEFA39EF, %fd155;
	fma.rn.f64 	%fd596, %fd594, 0dBC7ABC9E3B39803F, %fd595;
	fma.rn.f64 	%fd597, %fd596, 0d3E5ADE1569CE2BDF, 0d3E928AF3FCA213EA;
	fma.rn.f64 	%fd598, %fd597, %fd596, 0d3EC71DEE62401315;
	fma.rn.f64 	%fd599, %fd598, %fd596, 0d3EFA01997C89EB71;
	fma.rn.f64 	%fd600, %fd599, %fd596, 0d3F2A01A014761F65;
	fma.rn.f64 	%fd601, %fd600, %fd596, 0d3F56C16C1852B7AF;
	fma.rn.f64 	%fd602, %fd601, %fd596, 0d3F81111111122322;
	fma.rn.f64 	%fd603, %fd602, %fd596, 0d3FA55555555502A1;
	fma.rn.f64 	%fd604, %fd603, %fd596, 0d3FC5555555555511;
	fma.rn.f64 	%fd605, %fd604, %fd596, 0d3FE000000000000B;
	fma.rn.f64 	%fd606, %fd605, %fd596, 0d3FF0000000000000;
	fma.rn.f64 	%fd607, %fd606, %fd596, 0d3FF0000000000000;
	{
	.reg .b32 %temp; 
	mov.b64 	{%r72, %temp}, %fd607;
	}
	{
	.reg .b32 %temp; 
	mov.b64 	{%temp, %r73}, %fd607;
	}
	shl.b32 	%r508, %r71, 20;
	add.s32 	%r509, %r508, %r73;
	mov.b64 	%fd703, {%r72, %r509};
	{
	.reg .b32 %temp; 
	mov.b64 	{%temp, %r510}, %fd155;
	}
	mov.b32 	%f31, %r510;
	abs.f32 	%f15, %f31;
	setp.lt.f32 	%p152, %f15, 0f4086232B;
	@%p152 bra 	$L__BB1_131;
	setp.lt.f64 	%p153, %fd155, 0d0000000000000000;
	add.f64 	%fd608, %fd155, 0d7FF0000000000000;
	selp.f64 	%fd703, 0d0000000000000000, %fd608, %p153;
	setp.geu.f32 	%p154, %f15, 0f40874800;
	@%p154 bra 	$L__BB1_131;
	shr.u32 	%r511, %r71, 31;
	add.s32 	%r512, %r71, %r511;
	shr.s32 	%r513, %r512, 1;
	shl.b32 	%r514, %r513, 20;
	add.s32 	%r515, %r73, %r514;
	mov.b64 	%fd609, {%r72, %r515};
	sub.s32 	%r516, %r71, %r513;
	shl.b32 	%r517, %r516, 20;
	add.s32 	%r518, %r517, 1072693248;
	mov.b32 	%r519, 0;
	mov.b64 	%fd610, {%r519, %r518};
	mul.f64 	%fd703, %fd610, %fd609;
$L__BB1_131:
	setp.ne.s32 	%p155, %r36, 2146435072;
	div.rn.f64 	%fd611, %fd151, 0d3FD00ADC1991B8D1;
	mul.f64 	%fd160, %fd611, %fd703;
	@%p155 bra 	$L__BB1_136;
	setp.num.f64 	%p156, %fd53, %fd53;
	@%p156 bra 	$L__BB1_134;
	mov.f64 	%fd612, 0d4000000000000000;
	add.rn.f64 	%fd704, %fd53, %fd612;
	bra.uni 	$L__BB1_136;
$L__BB1_134:
	setp.neu.f64 	%p157, %fd54, 0d7FF0000000000000;
	@%p157 bra 	$L__BB1_136;
	setp.lt.s32 	%p158, %r35, 0;
	selp.b32 	%r520, %r64, %r8, %p1;
	selp.b32 	%r521, %r520, %r8, %p158;
	mov.b32 	%r522, 0;
	mov.b64 	%fd704, {%r522, %r521};
$L__BB1_136:
	setp.eq.f64 	%p159, %fd53, 0d3FF0000000000000;
	mul.f64 	%fd613, %fd704, 0dC049000000000000;
	selp.f64 	%fd164, 0dC049000000000000, %fd613, %p159;
	fma.rn.f64 	%fd614, %fd164, 0d3FF71547652B82FE, 0d4338000000000000;
	{
	.reg .b32 %temp; 
	mov.b64 	{%r74, %temp}, %fd614;
	}
	mov.f64 	%fd615, 0dC338000000000000;
	add.rn.f64 	%fd616, %fd614, %fd615;
	fma.rn.f64 	%fd617, %fd616, 0dBFE62E42FEFA39EF, %fd164;
	fma.rn.f64 	%fd618, %fd616, 0dBC7ABC9E3B39803F, %fd617;
	fma.rn.f64 	%fd619, %fd618, 0d3E5ADE1569CE2BDF, 0d3E928AF3FCA213EA;
	fma.rn.f64 	%fd620, %fd619, %fd618, 0d3EC71DEE62401315;
	fma.rn.f64 	%fd621, %fd620, %fd618, 0d3EFA01997C89EB71;
	fma.rn.f64 	%fd622, %fd621, %fd618, 0d3F2A01A014761F65;
	fma.rn.f64 	%fd623, %fd622, %fd618, 0d3F56C16C1852B7AF;
	fma.rn.f64 	%fd624, %fd623, %fd618, 0d3F81111111122322;
	fma.rn.f64 	%fd625, %fd624, %fd618, 0d3FA55555555502A1;
	fma.rn.f64 	%fd626, %fd625, %fd618, 0d3FC5555555555511;
	fma.rn.f64 	%fd627, %fd626, %fd618, 0d3FE000000000000B;
	fma.rn.f64 	%fd628, %fd627, %fd618, 0d3FF0000000000000;
	fma.rn.f64 	%fd629, %fd628, %fd618, 0d3FF0000000000000;
	{
	.reg .b32 %temp; 
	mov.b64 	{%r75, %temp}, %fd629;
	}
	{
	.reg .b32 %temp; 
	mov.b64 	{%temp, %r76}, %fd629;
	}
	shl.b32 	%r523, %r74, 20;
	add.s32 	%r524, %r523, %r76;
	mov.b64 	%fd705, {%r75, %r524};
	{
	.reg .b32 %temp; 
	mov.b64 	{%temp, %r525}, %fd164;
	}
	mov.b32 	%f32, %r525;
	abs.f32 	%f16, %f32;
	setp.lt.f32 	%p160, %f16, 0f4086232B;
	@%p160 bra 	$L__BB1_139;
	setp.lt.f64 	%p161, %fd164, 0d0000000000000000;
	add.f64 	%fd630, %fd164, 0d7FF0000000000000;
	selp.f64 	%fd705, 0d0000000000000000, %fd630, %p161;
	setp.geu.f32 	%p162, %f16, 0f40874800;
	@%p162 bra 	$L__BB1_139;
	shr.u32 	%r526, %r74, 31;
	add.s32 	%r527, %r74, %r526;
	shr.s32 	%r528, %r527, 1;
	shl.b32 	%r529, %r528, 20;
	add.s32 	%r530, %r76, %r529;
	mov.b64 	%fd631, {%r75, %r530};
	sub.s32 	%r531, %r74, %r528;
	shl.b32 	%r532, %r531, 20;
	add.s32 	%r533, %r532, 1072693248;
	mov.b32 	%r534, 0;
	mov.b64 	%fd632, {%r534, %r533};
	mul.f64 	%fd705, %fd632, %fd631;
$L__BB1_139:
	div.rn.f64 	%fd633, %fd160, 0d3FD00ADC1991B8D1;
	mul.f64 	%fd634, %fd633, %fd705;
	div.rn.f64 	%fd635, %fd634, 0d3FD00ADC1991B8D1;
	mul.f64 	%fd636, %fd6, %fd635;
	div.rn.f64 	%fd637, %fd636, 0d4059000000000000;
	add.f64 	%fd671, %fd671, %fd637;
	add.s32 	%r563, %r563, 1;
	setp.ne.s32 	%p163, %r563, 100;
	@%p163 bra 	$L__BB1_3;
	setp.lt.s32 	%p164, %r6, 0;
	setp.eq.s32 	%p165, %r7, 1062207488;
	{
	.reg .b32 %temp; 
	mov.b64 	{%temp, %r78}, %fd6;
	}
	abs.f64 	%fd170, %fd6;
	{ // callseq 8, 0
	.param .b64 param0;
	st.param.f64 	[param0], %fd170;
	.param .b64 param1;
	st.param.f64 	[param1], 0d4000000000000000;
	.param .b64 retval0;
	call.uni (retval0), 
	__internal_accurate_pow, 
	(
	param0, 
	param1
	);
	ld.param.f64 	%fd638, [retval0];
	} // callseq 8
	setp.lt.s32 	%p167, %r78, 0;
	neg.f64 	%fd640, %fd638;
	selp.f64 	%fd641, %fd640, %fd638, %p165;
	selp.f64 	%fd642, %fd641, %fd638, %p167;
	setp.eq.f64 	%p168, %fd6, 0d0000000000000000;
	selp.b32 	%r535, %r78, 0, %p165;
	or.b32  	%r536, %r535, 2146435072;
	selp.b32 	%r537, %r536, %r535, %p164;
	mov.b32 	%r538, 0;
	mov.b64 	%fd643, {%r538, %r537};
	selp.f64 	%fd706, %fd643, %fd642, %p168;
	add.f64 	%fd644, %fd6, 0d4000000000000000;
	{
	.reg .b32 %temp; 
	mov.b64 	{%temp, %r539}, %fd644;
	}
	and.b32  	%r540, %r539, 2146435072;
	setp.ne.s32 	%p169, %r540, 2146435072;
	@%p169 bra 	$L__BB1_145;
	setp.num.f64 	%p170, %fd6, %fd6;
	@%p170 bra 	$L__BB1_143;
	mov.f64 	%fd645, 0d4000000000000000;
	add.rn.f64 	%fd706, %fd6, %fd645;
	bra.uni 	$L__BB1_145;
$L__BB1_143:
	setp.neu.f64 	%p171, %fd170, 0d7FF0000000000000;
	@%p171 bra 	$L__BB1_145;
	setp.lt.s32 	%p172, %r78, 0;
	selp.b32 	%r541, %r64, %r8, %p1;
	selp.b32 	%r542, %r541, %r8, %p172;
	mov.b32 	%r543, 0;
	mov.b64 	%fd706, {%r543, %r542};
$L__BB1_145:
	setp.lt.s32 	%p173, %r6, 0;
	setp.eq.s32 	%p174, %r7, 1062207488;
	setp.eq.f64 	%p176, %fd6, 0d3FF0000000000000;
	div.rn.f64 	%fd646, %fd706, 0d40C3560000000000;
	selp.f64 	%fd647, 0d3F1A7AAC52556FD0, %fd646, %p176;
	mul.f64 	%fd175, %fd672, %fd647;
	{
	.reg .b32 %temp; 
	mov.b64 	{%temp, %r79}, %fd671;
	}
	abs.f64 	%fd176, %fd671;
	{ // callseq 9, 0
	.param .b64 param0;
	st.param.f64 	[param0], %fd176;
	.param .b64 param1;
	st.param.f64 	[param1], 0d4000000000000000;
	.param .b64 retval0;
	call.uni (retval0), 
	__internal_accurate_pow, 
	(
	param0, 
	param1
	);
	ld.param.f64 	%fd648, [retval0];
	} // callseq 9
	setp.lt.s32 	%p177, %r79, 0;
	neg.f64 	%fd650, %fd648;
	selp.f64 	%fd651, %fd650, %fd648, %p174;
	selp.f64 	%fd652, %fd651, %fd648, %p177;
	setp.eq.f64 	%p178, %fd671, 0d0000000000000000;
	selp.b32 	%r544, %r79, 0, %p174;
	or.b32  	%r545, %r544, 2146435072;
	selp.b32 	%r546, %r545, %r544, %p173;
	mov.b32 	%r547, 0;
	mov.b64 	%fd653, {%r547, %r546};
	selp.f64 	%fd707, %fd653, %fd652, %p178;
	add.f64 	%fd654, %fd671, 0d4000000000000000;
	{
	.reg .b32 %temp; 
	mov.b64 	{%temp, %r548}, %fd654;
	}
	and.b32  	%r549, %r548, 2146435072;
	setp.ne.s32 	%p179, %r549, 2146435072;
	@%p179 bra 	$L__BB1_150;
	setp.num.f64 	%p180, %fd671, %fd671;
	@%p180 bra 	$L__BB1_148;
	mov.f64 	%fd655, 0d4000000000000000;
	add.rn.f64 	%fd707, %fd671, %fd655;
	bra.uni 	$L__BB1_150;
$L__BB1_148:
	setp.neu.f64 	%p181, %fd176, 0d7FF0000000000000;
	@%p181 bra 	$L__BB1_150;
	setp.lt.s32 	%p182, %r79, 0;
	selp.b32 	%r550, %r64, %r8, %p1;
	selp.b32 	%r551, %r550, %r8, %p182;
	mov.b32 	%r552, 0;
	mov.b64 	%fd707, {%r552, %r551};
$L__BB1_150:
	ld.param.u32 	%r561, [_Z11integrationP17curandStateMtgp32PdS1_S1_S1_i_param_5];
	setp.eq.f64 	%p183, %fd671, 0d3FF0000000000000;
	mul.f64 	%fd656, %fd707, 0d3F847AE147AE147B;
	selp.f64 	%fd657, 0d3F847AE147AE147B, %fd656, %p183;
	sub.f64 	%fd658, %fd175, %fd657;
	add.f64 	%fd709, %fd709, %fd658;
	mov.u32 	%r553, %nctaid.x;
	mov.u32 	%r554, %ntid.x;
	mad.lo.s32 	%r562, %r554, %r553, %r562;
	setp.lt.s32 	%p184, %r562, %r561;
	@%p184 bra 	$L__BB1_2;
$L__BB1_151:
	mov.u32 	%r81, %tid.x;
	shl.b32 	%r555, %r81, 3;
	mov.u32 	%r556, _ZZ11integrationP17curandStateMtgp32PdS1_S1_S1_iE7cache_S;
	add.s32 	%r82, %r556, %r555;
	st.shared.f64 	[%r82], %fd670;
	mov.u32 	%r557, _ZZ11integrationP17curandStateMtgp32PdS1_S1_S1_iE9cache_err;
	add.s32 	%r83, %r557, %r555;
	st.shared.f64 	[%r83], %fd709;
	bar.sync 	0;
	mov.u32 	%r564, %ntid.x;
	setp.lt.u32 	%p185, %r564, 2;
	@%p185 bra 	$L__BB1_155;
$L__BB1_152:
	shr.u32 	%r86, %r564, 1;
	setp.ge.u32 	%p186, %r81, %r86;
	@%p186 bra 	$L__BB1_154;
	shl.b32 	%r558, %r86, 3;
	add.s32 	%r559, %r82, %r558;
	ld.shared.f64 	%fd659, [%r559];
	ld.shared.f64 	%fd660, [%r82];
	add.f64 	%fd661, %fd659, %fd660;
	st.shared.f64 	[%r82], %fd661;
	add.s32 	%r560, %r83, %r558;
	ld.shared.f64 	%fd662, [%r560];
	ld.shared.f64 	%fd663, [%r83];
	add.f64 	%fd664, %fd662, %fd663;
	st.shared.f64 	[%r83], %fd664;
$L__BB1_154:
	bar.sync 	0;
	setp.gt.u32 	%p187, %r564, 3;
	mov.u32 	%r564, %r86;
	@%p187 bra 	$L__BB1_152;
$L__BB1_155:
	setp.ne.s32 	%p188, %r81, 0;
	@%p188 bra 	$L__BB1_160;
	ld.param.u64 	%rd132, [_Z11integrationP17curandStateMtgp32PdS1_S1_S1_i_param_3];
	ld.shared.f64 	%fd184, [_ZZ11integrationP17curandStateMtgp32PdS1_S1_S1_iE7cache_S];
	cvta.to.global.u64 	%rd6, %rd132;
	ld.global.u64 	%rd134, [%rd6];
$L__BB1_157:
	mov.b64 	%fd665, %rd134;
	add.f64 	%fd666, %fd184, %fd665;
	mov.b64 	%rd129, %fd666;
	atom.relaxed.global.cas.b64 	%rd9, [%rd6], %rd134, %rd129;
	setp.ne.s64 	%p189, %rd134, %rd9;
	mov.u64 	%rd134, %rd9;
	@%p189 bra 	$L__BB1_157;
	ld.param.u64 	%rd133, [_Z11integrationP17curandStateMtgp32PdS1_S1_S1_i_param_4];
	ld.shared.f64 	%fd185, [_ZZ11integrationP17curandStateMtgp32PdS1_S1_S1_iE9cache_err];
	cvta.to.global.u64 	%rd10, %rd133;
	ld.global.u64 	%rd135, [%rd10];
$L__BB1_159:
	mov.b64 	%fd667, %rd135;
	add.f64 	%fd668, %fd185, %fd667;
	mov.b64 	%rd130, %fd668;
	atom.relaxed.global.cas.b64 	%rd13, [%rd10], %rd135, %rd130;
	setp.ne.s64 	%p190, %rd135, %rd13;
	mov.u64 	%rd135, %rd13;
	@%p190 bra 	$L__BB1_159;
$L__BB1_160:
	ret;

}
	// .globl	_Z10adaptationv
.visible .entry _Z10adaptationv()
{


	ret;

}
.func  (.param .b64 func_retval0) __internal_accurate_pow(
	.param .b64 __internal_accurate_pow_param_0,
	.param .b64 __internal_accurate_pow_param_1
)
{
	.reg .pred 	%p<8>;
	.reg .b32 	%r<49>;
	.reg .b32 	%f<3>;
	.reg .b64 	%fd<109>;

	ld.param.f64 	%fd10, [__internal_accurate_pow_param_0];
	ld.param.f64 	%fd11, [__internal_accurate_pow_param_1];
	{
	.reg .b32 %temp; 
	mov.b64 	{%temp, %r46}, %fd10;
	}
	{
	.reg .b32 %temp; 
	mov.b64 	{%r45, %temp}, %fd10;
	}
	shr.u32 	%r47, %r46, 20;
	setp.gt.u32 	%p1, %r46, 1048575;
	@%p1 bra 	$L__BB3_2;
	mul.f64 	%fd12, %fd10, 0d4350000000000000;
	{
	.reg .b32 %temp; 
	mov.b64 	{%temp, %r46}, %fd12;
	}
	{
	.reg .b32 %temp; 
	mov.b64 	{%r45, %temp}, %fd12;
	}
	shr.u32 	%r16, %r46, 20;
	add.s32 	%r47, %r16, -54;
$L__BB3_2:
	add.s32 	%r48, %r47, -1023;
	and.b32  	%r17, %r46, -2146435073;
	or.b32  	%r18, %r17, 1072693248;
	mov.b64 	%fd107, {%r45, %r18};
	setp.lt.u32 	%p2, %r18, 1073127583;
	@%p2 bra 	$L__BB3_4;
	{
	.reg .b32 %temp; 
	mov.b64 	{%r19, %temp}, %fd107;
	}
	{
	.reg .b32 %temp; 
	mov.b64 	{%temp, %r20}, %fd107;
	}
	add.s32 	%r21, %r20, -1048576;
	mov.b64 	%fd107, {%r19, %r21};
	add.s32 	%r48, %r47, -1022;
$L__BB3_4:
	add.f64 	%fd13, %fd107, 0dBFF0000000000000;
	add.f64 	%fd14, %fd107, 0d3FF0000000000000;
	rcp.approx.ftz.f64 	%fd15, %fd14;
	neg.f64 	%fd16, %fd14;
	fma.rn.f64 	%fd17, %fd16, %fd15, 0d3FF0000000000000;
	fma.rn.f64 	%fd18, %fd17, %fd17, %fd17;
	fma.rn.f64 	%fd19, %fd18, %fd15, %fd15;
	mul.f64 	%fd20, %fd13, %fd19;
	fma.rn.f64 	%fd21, %fd13, %fd19, %fd20;
	mul.f64 	%fd22, %fd21, %fd21;
	fma.rn.f64 	%fd23, %fd22, 0d3EB0F5FF7D2CAFE2, 0d3ED0F5D241AD3B5A;
	fma.rn.f64 	%fd24, %fd23, %fd22, 0d3EF3B20A75488A3F;
	fma.rn.f64 	%fd25, %fd24, %fd22, 0d3F1745CDE4FAECD5;
	fma.rn.f64 	%fd26, %fd25, %fd22, 0d3F3C71C7258A578B;
	fma.rn.f64 	%fd27, %fd26, %fd22, 0d3F6249249242B910;
	fma.rn.f64 	%fd28, %fd27, %fd22, 0d3F89999999999DFB;
	sub.f64 	%fd29, %fd13, %fd21;
	add.f64 	%fd30, %fd29, %fd29;
	neg.f64 	%fd31, %fd21;
	fma.rn.f64 	%fd32, %fd31, %fd13, %fd30;
	mul.f64 	%fd33, %fd19, %fd32;
	fma.rn.f64 	%fd34, %fd22, %fd28, 0d3FB5555555555555;
	mov.f64 	%fd35, 0d3FB5555555555555;
	sub.f64 	%fd36, %fd35, %fd34;
	fma.rn.f64 	%fd37, %fd22, %fd28, %fd36;
	add.f64 	%fd38, %fd37, 0dBC46A4CB00B9E7B0;
	add.f64 	%fd39, %fd34, %fd38;
	sub.f64 	%fd40, %fd34, %fd39;
	add.f64 	%fd41, %fd38, %fd40;
	mul.rn.f64 	%fd42, %fd21, %fd21;
	neg.f64 	%fd43, %fd42;
	fma.rn.f64 	%fd44, %fd21, %fd21, %fd43;
	{
	.reg .b32 %temp; 
	mov.b64 	{%r22, %temp}, %fd33;
	}
	{
	.reg .b32 %temp; 
	mov.b64 	{%temp, %r23}, %fd33;
	}
	add.s32 	%r24, %r23, 1048576;
	mov.b64 	%fd45, {%r22, %r24};
	fma.rn.f64 	%fd46, %fd21, %fd45, %fd44;
	mul.rn.f64 	%fd47, %fd42, %fd21;
	neg.f64 	%fd48, %fd47;
	fma.rn.f64 	%fd49, %fd42, %fd21, %fd48;
	fma.rn.f64 	%fd50, %fd42, %fd33, %fd49;
	fma.rn.f64 	%fd51, %fd46, %fd21, %fd50;
	mul.rn.f64 	%fd52, %fd39, %fd47;
	neg.f64 	%fd53, %fd52;
	fma.rn.f64 	%fd54, %fd39, %fd47, %fd53;
	fma.rn.f64 	%fd55, %fd39, %fd51, %fd54;
	fma.rn.f64 	%fd56, %fd41, %fd47, %fd55;
	add.f64 	%fd57, %fd52, %fd56;
	sub.f64 	%fd58, %fd52, %fd57;
	add.f64 	%fd59, %fd56, %fd58;
	add.f64 	%fd60, %fd21, %fd57;
	sub.f64 	%fd61, %fd21, %fd60;
	add.f64 	%fd62, %fd57, %fd61;
	add.f64 	%fd63, %fd59, %fd62;
	add.f64 	%fd64, %fd33, %fd63;
	add.f64 	%fd65, %fd60, %fd64;
	sub.f64 	%fd66, %fd60, %fd65;
	add.f64 	%fd67, %fd64, %fd66;
	xor.b32  	%r25, %r48, -2147483648;
	mov.b32 	%r26, 1127219200;
	mov.b64 	%fd68, {%r25, %r26};
	mov.b32 	%r27, -2147483648;
	mov.b64 	%fd69, {%r27, %r26};
	sub.f64 	%fd70, %fd68, %fd69;
	fma.rn.f64 	%fd71, %fd70, 0d3FE62E42FEFA39EF, %fd65;
	fma.rn.f64 	%fd72, %fd70, 0dBFE62E42FEFA39EF, %fd71;
	sub.f64 	%fd73, %fd72, %fd65;
	sub.f64 	%fd74, %fd67, %fd73;
	fma.rn.f64 	%fd75, %fd70, 0d3C7ABC9E3B39803F, %fd74;
	add.f64 	%fd76, %fd71, %fd75;
	sub.f64 	%fd77, %fd71, %fd76;
	add.f64 	%fd78, %fd75, %fd77;
	{
	.reg .b32 %temp; 
	mov.b64 	{%temp, %r28}, %fd11;
	}
	{
	.reg .b32 %temp; 
	mov.b64 	{%r29, %temp}, %fd11;
	}
	shl.b32 	%r30, %r28, 1;
	setp.gt.u32 	%p3, %r30, -33554433;
	and.b32  	%r31, %r28, -15728641;
	selp.b32 	%r32, %r31, %r28, %p3;
	mov.b64 	%fd79, {%r29, %r32};
	mul.rn.f64 	%fd80, %fd76, %fd79;
	neg.f64 	%fd81, %fd80;
	fma.rn.f64 	%fd82, %fd76, %fd79, %fd81;
	fma.rn.f64 	%fd83, %fd78, %fd79, %fd82;
	add.f64 	%fd4, %fd80, %fd83;
	sub.f64 	%fd84, %fd80, %fd4;
	add.f64 	%fd5, %fd83, %fd84;
	fma.rn.f64 	%fd85, %fd4, 0d3FF71547652B82FE, 0d4338000000000000;
	{
	.reg .b32 %temp; 
	mov.b64 	{%r13, %temp}, %fd85;
	}
	mov.f64 	%fd86, 0dC338000000000000;
	add.rn.f64 	%fd87, %fd85, %fd86;
	fma.rn.f64 	%fd88, %fd87, 0dBFE62E42FEFA39EF, %fd4;
	fma.rn.f64 	%fd89, %fd87, 0dBC7ABC9E3B39803F, %fd88;
	fma.rn.f64 	%fd90, %fd89, 0d3E5ADE1569CE2BDF, 0d3E928AF3FCA213EA;
	fma.rn.f64 	%fd91, %fd90, %fd89, 0d3EC71DEE62401315;
	fma.rn.f64 	%fd92, %fd91, %fd89, 0d3EFA01997C89EB71;
	fma.rn.f64 	%fd93, %fd92, %fd89, 0d3F2A01A014761F65;
	fma.rn.f64 	%fd94, %fd93, %fd89, 0d3F56C16C1852B7AF;
	fma.rn.f64 	%fd95, %fd94, %fd89, 0d3F81111111122322;
	fma.rn.f64 	%fd96, %fd95, %fd89, 0d3FA55555555502A1;
	fma.rn.f64 	%fd97, %fd96, %fd89, 0d3FC5555555555511;
	fma.rn.f64 	%fd98, %fd97, %fd89, 0d3FE000000000000B;
	fma.rn.f64 	%fd99, %fd98, %fd89, 0d3FF0000000000000;
	fma.rn.f64 	%fd100, %fd99, %fd89, 0d3FF0000000000000;
	{
	.reg .b32 %temp; 
	mov.b64 	{%r14, %temp}, %fd100;
	}
	{
	.reg .b32 %temp; 
	mov.b64 	{%temp, %r15}, %fd100;
	}
	shl.b32 	%r33, %r13, 20;
	add.s32 	%r34, %r33, %r15;
	mov.b64 	%fd108, {%r14, %r34};
	{
	.reg .b32 %temp; 
	mov.b64 	{%temp, %r35}, %fd4;
	}
	mov.b32 	%f2, %r35;
	abs.f32 	%f1, %f2;
	setp.lt.f32 	%p4, %f1, 0f4086232B;
	@%p4 bra 	$L__BB3_7;
	setp.lt.f64 	%p5, %fd4, 0d0000000000000000;
	add.f64 	%fd101, %fd4, 0d7FF0000000000000;
	selp.f64 	%fd108, 0d0000000000000000, %fd101, %p5;
	setp.geu.f32 	%p6, %f1, 0f40874800;
	@%p6 bra 	$L__BB3_7;
	shr.u32 	%r36, %r13, 31;
	add.s32 	%r37, %r13, %r36;
	shr.s32 	%r38, %r37, 1;
	shl.b32 	%r39, %r38, 20;
	add.s32 	%r40, %r15, %r39;
	mov.b64 	%fd102, {%r14, %r40};
	sub.s32 	%r41, %r13, %r38;
	shl.b32 	%r42, %r41, 20;
	add.s32 	%r43, %r42, 1072693248;
	mov.b32 	%r44, 0;
	mov.b64 	%fd103, {%r44, %r43};
	mul.f64 	%fd108, %fd103, %fd102;
$L__BB3_7:
	abs.f64 	%fd104, %fd108;
	setp.eq.f64 	%p7, %fd104, 0d7FF0000000000000;
	fma.rn.f64 	%fd105, %fd108, %fd5, %fd108;
	selp.f64 	%fd106, %fd108, %fd105, %p7;
	st.param.f64 	[func_retval0], %fd106;
	ret;

}


// ===== COMPILED SASS (sm_100) =====

	.target	sm_100

	.elftype	@"ET_EXEC"


//--------------------- .note.nv.tkinfo           --------------------------
	.section	.note.nv.tkinfo,"",@"SHT_NOTE"
	.sectionflags	@"SHF_NOTE_NV_TKINFO"
	.tkinfo
        /*0018*/ 	.word	0x00000002
        /*0030*/ 	.string	""
        /*0030*/ 	.string	"ptxas"
        /*0030*/ 	.string	"Cuda compilation tools, release 13.0, V13.0.88"
        /*0030*/ 	.string	"Build cuda_13.0.r13.0/compiler.36424714_0"
        /*0030*/ 	.string	"-arch sm_100 -m 64 "



//--------------------- .note.nv.cuinfo           --------------------------
	.section	.note.nv.cuinfo,"",@"SHT_NOTE"
	.sectionflags	@"SHF_NOTE_NV_CUINFO"
        /*0018*/ 	.short	0x0002
        /*001a*/ 	.short	0x0064
        /*001c*/ 	.short	0x0082
	.zero		2


//--------------------- .nv.info                  --------------------------
	.section	.nv.info,"",@"SHT_CUDA_INFO"
	.align	4


	//----- nvinfo : EIATTR_REGCOUNT
	.align		4
        /*0000*/ 	.byte	0x04, 0x2f
        /*0002*/ 	.short	(.L_10 - .L_9)
	.align		4
.L_9:
        /*0004*/ 	.word	index@(_Z15generate_kernelP17curandStateMtgp32Pd)
        /*0008*/ 	.word	0x0000001a


	//----- nvinfo : EIATTR_FRAME_SIZE
	.align		4
.L_10:
        /*000c*/ 	.byte	0x04, 0x11
        /*000e*/ 	.short	(.L_12 - .L_11)
	.align		4
.L_11:
        /*0010*/ 	.word	index@($__internal_1_$__cuda_sm20_div_rn_f64_full)
        /*0014*/ 	.word	0x00000000


	//----- nvinfo : EIATTR_FRAME_SIZE
	.align		4
.L_12:
        /*0018*/ 	.byte	0x04, 0x11
        /*001a*/ 	.short	(.L_14 - .L_13)
	.align		4
.L_13:
        /*001c*/ 	.word	index@(_Z15generate_kernelP17curandStateMtgp32Pd)
        /*0020*/ 	.word	0x00000000


	//----- nvinfo : EIATTR_REGCOUNT
	.align		4
.L_14:
        /*0024*/ 	.byte	0x04, 0x2f
        /*0026*/ 	.short	(.L_16 - .L_15)
	.align		4
.L_15:
        /*0028*/ 	.word	index@(_Z11integrationP17curandStateMtgp32PdS1_S1_S1_i)
        /*002c*/ 	.word	0x00000052


	//----- nvinfo : EIATTR_FRAME_SIZE
	.align		4
.L_16:
        /*0030*/ 	.byte	0x04, 0x11
        /*0032*/ 	.short	(.L_18 - .L_17)
	.align		4
.L_17:
        /*0034*/ 	.word	index@($_Z11integrationP17curandStateMtgp32PdS1_S1_S1_i$__internal_accurate_pow)
        /*0038*/ 	.word	0x00000000


	//----- nvinfo : EIATTR_FRAME_SIZE
	.align		4
.L_18:
        /*003c*/ 	.byte	0x04, 0x11
        /*003e*/ 	.short	(.L_20 - .L_19)
	.align		4
.L_19:
        /*0040*/ 	.word	index@($__internal_0_$__cuda_sm20_div_rn_f64_full)
        /*0044*/ 	.word	0x00000000


	//----- nvinfo : EIATTR_FRAME_SIZE
	.align		4
.L_20:
        /*0048*/ 	.byte	0x04, 0x11
        /*004a*/ 	.short	(.L_22 - .L_21)
	.align		4
.L_21:
        /*004c*/ 	.word	index@(_Z11integrationP17curandStateMtgp32PdS1_S1_S1_i)
        /*0050*/ 	.word	0x00000000


	//----- nvinfo : EIATTR_REGCOUNT
	.align		4
.L_22:
        /*0054*/ 	.byte	0x04, 0x2f
        /*0056*/ 	.short	(.L_24 - .L_23)
	.align		4
.L_23:
        /*0058*/ 	.word	index@(_Z10adaptationv)
        /*005c*/ 	.word	0x00000004


	//----- nvinfo : EIATTR_FRAME_SIZE
	.align		4
.L_24:
        /*0060*/ 	.byte	0x04, 0x11
        /*0062*/ 	.short	(.L_26 - .L_25)
	.align		4
.L_25:
        /*0064*/ 	.word	index@(_Z10adaptationv)
        /*0068*/ 	.word	0x00000000


	//----- nvinfo : EIATTR_MIN_STACK_SIZE
	.align		4
.L_26:
        /*006c*/ 	.byte	0x04, 0x12
        /*006e*/ 	.short	(.L_28 - .L_27)
	.align		4
.L_27:
        /*0070*/ 	.word	index@(_Z10adaptationv)
        /*0074*/ 	.word	0x00000000


	//----- nvinfo : EIATTR_MIN_STACK_SIZE
	.align		4
.L_28:
        /*0078*/ 	.byte	0x04, 0x12
        /*007a*/ 	.short	(.L_30 - .L_29)
	.align		4
.L_29:
        /*007c*/ 	.word	index@(_Z11integrationP17curandStateMtgp32PdS1_S1_S1_i)
        /*0080*/ 	.word	0x00000000


	//----- nvinfo : EIATTR_MIN_STACK_SIZE
	.align		4
.L_30:
        /*0084*/ 	.byte	0x04, 0x12
        /*0086*/ 	.short	(.L_32 - .L_31)
	.align		4
.L_31:
        /*0088*/ 	.word	index@(_Z15generate_kernelP17curandStateMtgp32Pd)
        /*008c*/ 	.word	0x00000000
.L_32:


//--------------------- .nv.compat                --------------------------
	.section	.nv.compat,"",@"SHT_CUDA_COMPAT_INFO"
	.align	4
        /*0000*/ 	.byte	0x02, 0x09, 0x00, 0x00, 0x02, 0x02, 0x01, 0x00, 0x02, 0x05, 0x05, 0x00, 0x03, 0x07, 0x01, 0x01
        /*0010*/ 	.byte	0x02, 0x03, 0x00, 0x00, 0x02, 0x06, 0x01, 0x00, 0x04, 0x0b, 0x08, 0x00, 0x01, 0x00, 0x00, 0x00
        /*0020*/ 	.byte	0x00, 0x00, 0x00, 0x00


//--------------------- .nv.info._Z10adaptationv  --------------------------
	.section	.nv.info._Z10adaptationv,"",@"SHT_CUDA_INFO"
	.sectionflags	@""
	.align	4


	//----- nvinfo : EIATTR_CUDA_API_VERSION
	.align		4
        /*0000*/ 	.byte	0x04, 0x37
        /*0002*/ 	.short	(.L_34 - .L_33)
.L_33:
        /*0004*/ 	.word	0x00000082


	//----- nvinfo : EIATTR_SPARSE_MMA_MASK
	.align		4
.L_34:
        /*0008*/ 	.byte	0x03, 0x50
        /*000a*/ 	.short	0x0000


	//----- nvinfo : EIATTR_MAXREG_COUNT
	.align		4
        /*000c*/ 	.byte	0x03, 0x1b
        /*000e*/ 	.short	0x00ff


	//----- nvinfo : EIATTR_MERCURY_ISA_VERSION
	.align		4
        /*0010*/ 	.byte	0x03, 0x5f
        /*0012*/ 	.short	0x0101


	//----- nvinfo : EIATTR_VRC_CTA_INIT_COUNT
	.align		4
        /*0014*/ 	.byte	0x02, 0x4a
	.zero		1
	.zero		1


	//----- nvinfo : EIATTR_EXIT_INSTR_OFFSETS
	.align		4
        /*0018*/ 	.byte	0x04, 0x1c
        /*001a*/ 	.short	(.L_36 - .L_35)


	//   ....[0]....
.L_35:
        /*001c*/ 	.word	0x00000010


	//----- nvinfo : EIATTR_SW_WAR
	.align		4
.L_36:
        /*0020*/ 	.byte	0x04, 0x36
        /*0022*/ 	.short	(.L_38 - .L_37)
.L_37:
        /*0024*/ 	.word	0x00000008
.L_38:


//--------------------- .nv.info._Z11integrationP17curandStateMtgp32PdS1_S1_S1_i --------------------------
	.section	.nv.info._Z11integrationP17curandStateMtgp32PdS1_S1_S1_i,"",@"SHT_CUDA_INFO"
	.sectionflags	@""
	.align	4


	//----- nvinfo : EIATTR_CUDA_API_VERSION
	.align		4
        /*0000*/ 	.byte	0x04, 0x37
        /*0002*/ 	.short	(.L_40 - .L_39)
.L_39:
        /*0004*/ 	.word	0x00000082


	//----- nvinfo : EIATTR_KPARAM_INFO
	.align		4
.L_40:
        /*0008*/ 	.byte	0x04, 0x17
        /*000a*/ 	.short	(.L_42 - .L_41)
.L_41:
        /*000c*/ 	.word	0x00000000
        /*0010*/ 	.short	0x0005
        /*0012*/ 	.short	0x0028
        /*0014*/ 	.byte	0x00, 0xf0, 0x11, 0x00


	//----- nvinfo : EIATTR_KPARAM_INFO
	.align		4
.L_42:
        /*0018*/ 	.byte	0x04, 0x17
        /*001a*/ 	.short	(.L_44 - .L_43)
.L_43:
        /*001c*/ 	.word	0x00000000
        /*0020*/ 	.short	0x0004
        /*0022*/ 	.short	0x0020
        /*0024*/ 	.byte	0x00, 0xf5, 0x21, 0x00


	//----- nvinfo : EIATTR_KPARAM_INFO
	.align		4
.L_44:
        /*0028*/ 	.byte	0x04, 0x17
        /*002a*/ 	.short	(.L_46 - .L_45)
.L_45:
        /*002c*/ 	.word	0x00000000
        /*0030*/ 	.short	0x0003
        /*0032*/ 	.short	0x0018
        /*0034*/ 	.byte	0x00, 0xf5, 0x21, 0x00


	//----- nvinfo : EIATTR_KPARAM_INFO
	.align		4
.L_46:
        /*0038*/ 	.byte	0x04, 0x17
        /*003a*/ 	.short	(.L_48 - .L_47)
.L_47:
        /*003c*/ 	.word	0x00000000
        /*0040*/ 	.short	0x0002
        /*0042*/ 	.short	0x0010
        /*0044*/ 	.byte	0x00, 0xf5, 0x21, 0x00


	//----- nvinfo : EIATTR_KPARAM_INFO
	.align		4
.L_48:
        /*0048*/ 	.byte	0x04, 0x17
        /*004a*/ 	.short	(.L_50 - .L_49)
.L_49:
        /*004c*/ 	.word	0x00000000
        /*0050*/ 	.short	0x0001
        /*0052*/ 	.short	0x0008
        /*0054*/ 	.byte	0x00, 0xf5, 0x21, 0x00


	//----- nvinfo : EIATTR_KPARAM_INFO
	.align		4
.L_50:
        /*0058*/ 	.byte	0x04, 0x17
        /*005a*/ 	.short	(.L_52 - .L_51)
.L_51:
        /*005c*/ 	.word	0x00000000
        /*0060*/ 	.short	0x0000
        /*0062*/ 	.short	0x0000
        /*0064*/ 	.byte	0x00, 0xf5, 0x21, 0x00


	//----- nvinfo : EIATTR_SPARSE_MMA_MASK
	.align		4
.L_52:
        /*0068*/ 	.byte	0x03, 0x50
        /*006a*/ 	.short	0x0000


	//----- nvinfo : EIATTR_MAXREG_COUNT
	.align		4
        /*006c*/ 	.byte	0x03, 0x1b
        /*006e*/ 	.short	0x00ff


	//----- nvinfo : EIATTR_NUM_BARRIERS
	.align		4
        /*0070*/ 	.byte	0x02, 0x4c
        /*0072*/ 	.byte	0x01
	.zero		1


	//----- nvinfo : EIATTR_MERCURY_ISA_VERSION
	.align		4
        /*0074*/ 	.byte	0x03, 0x5f
        /*0076*/ 	.short	0x0101


	//----- nvinfo : EIATTR_VRC_CTA_INIT_COUNT
	.align		4
        /*0078*/ 	.byte	0x02, 0x4a
	.zero		1
	.zero		1


	//----- nvinfo : EIATTR_EXIT_INSTR_OFFSETS
	.align		4
        /*007c*/ 	.byte	0x04, 0x1c
        /*007e*/ 	.short	(.L_54 - .L_53)


	//   ....[0]....
.L_53:
        /*0080*/ 	.word	0x000098a0


	//   ....[1]....
        /*0084*/ 	.word	0x00009a60


	//----- nvinfo : EIATTR_CRS_STACK_SIZE
	.align		4
.L_54:
        /*0088*/ 	.byte	0x04, 0x1e
        /*008a*/ 	.short	(.L_56 - .L_55)
.L_55:
        /*008c*/ 	.word	0x00000000


	//----- nvinfo : EIATTR_CBANK_PARAM_SIZE
	.align		4
.L_56:
        /*0090*/ 	.byte	0x03, 0x19
        /*0092*/ 	.short	0x002c


	//----- nvinfo : EIATTR_PARAM_CBANK
	.align		4
        /*0094*/ 	.byte	0x04, 0x0a
        /*0096*/ 	.short	(.L_58 - .L_57)
	.align		4
.L_57:
        /*0098*/ 	.word	index@(.nv.constant0._Z11integrationP17curandStateMtgp32PdS1_S1_S1_i)
        /*009c*/ 	.short	0x0380
        /*009e*/ 	.short	0x002c


	//----- nvinfo : EIATTR_SW_WAR
	.align		4
.L_58:
        /*00a0*/ 	.byte	0x04, 0x36
        /*00a2*/ 	.short	(.L_60 - .L_59)
.L_59:
        /*00a4*/ 	.word	0x00000008
.L_60:


//--------------------- .nv.info._Z15generate_kernelP17curandStateMtgp32Pd --------------------------
	.section	.nv.info._Z15generate_kernelP17curandStateMtgp32Pd,"",@"SHT_CUDA_INFO"
	.sectionflags	@""
	.align	4


	//----- nvinfo : EIATTR_CUDA_API_VERSION
	.align		4
        /*0000*/ 	.byte	0x04, 0x37
        /*0002*/ 	.short	(.L_62 - .L_61)
.L_61:
        /*0004*/ 	.word	0x00000082


	//----- nvinfo : EIATTR_KPARAM_INFO
	.align		4
.L_62:
        /*0008*/ 	.byte	0x04, 0x17
        /*000a*/ 	.short	(.L_64 - .L_63)
.L_63:
        /*000c*/ 	.word	0x00000000
        /*0010*/ 	.short	0x0001
        /*0012*/ 	.short	0x0008
        /*0014*/ 	.byte	0x00, 0xf5, 0x21, 0x00


	//----- nvinfo : EIATTR_KPARAM_INFO
	.align		4
.L_64:
        /*0018*/ 	.byte	0x04, 0x17
        /*001a*/ 	.short	(.L_66 - .L_65)
.L_65:
        /*001c*/ 	.word	0x00000000
        /*0020*/ 	.short	0x0000
        /*0022*/ 	.short	0x0000
        /*0024*/ 	.byte	0x00, 0xf5, 0x21, 0x00


	//----- nvinfo : EIATTR_SPARSE_MMA_MASK
	.align		4
.L_66:
        /*0028*/ 	.byte	0x03, 0x50
        /*002a*/ 	.short	0x0000


	//----- nvinfo : EIATTR_MAXREG_COUNT
	.align		4
        /*002c*/ 	.byte	0x03, 0x1b
        /*002e*/ 	.short	0x00ff


	//----- nvinfo : EIATTR_NUM_BARRIERS
	.align		4
        /*0030*/ 	.byte	0x02, 0x4c
        /*0032*/ 	.byte	0x01
	.zero		1


	//----- nvinfo : EIATTR_MERCURY_ISA_VERSION
	.align		4
        /*0034*/ 	.byte	0x03, 0x5f
        /*0036*/ 	.short	0x0101


	//----- nvinfo : EIATTR_VRC_CTA_INIT_COUNT
	.align		4
        /*0038*/ 	.byte	0x02, 0x4a
	.zero		1
	.zero		1


	//----- nvinfo : EIATTR_EXIT_INSTR_OFFSETS
	.align		4
        /*003c*/ 	.byte	0x04, 0x1c
        /*003e*/ 	.short	(.L_68 - .L_67)


	//   ....[0]....
.L_67:
        /*0040*/ 	.word	0x00000660


	//----- nvinfo : EIATTR_CRS_STACK_SIZE
	.align		4
.L_68:
        /*0044*/ 	.byte	0x04, 0x1e
        /*0046*/ 	.short	(.L_70 - .L_69)
.L_69:
        /*0048*/ 	.word	0x00000000


	//----- nvinfo : EIATTR_CBANK_PARAM_SIZE
	.align		4
.L_70:
        /*004c*/ 	.byte	0x03, 0x19
        /*004e*/ 	.short	0x0010


	//----- nvinfo : EIATTR_PARAM_CBANK
	.align		4
        /*0050*/ 	.byte	0x04, 0x0a
        /*0052*/ 	.short	(.L_72 - .L_71)
	.align		4
.L_71:
        /*0054*/ 	.word	index@(.nv.constant0._Z15generate_kernelP17curandStateMtgp32Pd)
        /*0058*/ 	.short	0x0380
        /*005a*/ 	.short	0x0010


	//----- nvinfo : EIATTR_SW_WAR
	.align		4
.L_72:
        /*005c*/ 	.byte	0x04, 0x36
        /*005e*/ 	.short	(.L_74 - .L_73)
.L_73:
        /*0060*/ 	.word	0x00000008
.L_74:


//--------------------- .nv.callgraph             --------------------------
	.section	.nv.callgraph,"",@"SHT_CUDA_CALLGRAPH"
	.align	4
	.sectionentsize	8
	.align		4
        /*0000*/ 	.word	0x00000000
	.align		4
        /*0004*/ 	.word	0xffffffff
	.align		4
        /*0008*/ 	.word	0x00000000
	.align		4
        /*000c*/ 	.word	0xfffffffe
	.align		4
        /*0010*/ 	.word	0x00000000
	.align		4
        /*0014*/ 	.word	0xfffffffd
	.align		4
        /*0018*/ 	.word	0x00000000
	.align		4
        /*001c*/ 	.word	0xfffffffc


//--------------------- .nv.constant4             --------------------------
	.section	.nv.constant4,"a",@progbits
	.align	8
	.align		8
.nv.constant4:
        /*0000*/ 	.dword	precalc_xorwow_matrix
	.align		8
        /*0008*/ 	.dword	precalc_xorwow_offset_matrix
	.align		8
        /*0010*/ 	.dword	mrg32k3aM1
	.align		8
        /*0018*/ 	.dword	mrg32k3aM2
	.align		8
        /*0020*/ 	.dword	mrg32k3aM1SubSeq
	.align		8
        /*0028*/ 	.dword	mrg32k3aM2SubSeq
	.align		8
        /*0030*/ 	.dword	mrg32k3aM1Seq
	.align		8
        /*0038*/ 	.dword	mrg32k3aM2Seq


//--------------------- .nv.constant3             --------------------------
	.section	.nv.constant3,"a",@progbits
	.align	8
.nv.constant3:
	.type		__cr_lgamma_table,@object
	.size		__cr_lgamma_table,(.L_8 - __cr_lgamma_table)
__cr_lgamma_table:
        /*0000*/ 	.byte	0x00, 0x00, 0x00, 0x00, 0x00, 0x00, 0x00, 0x00, 0x00, 0x00, 0x00, 0x00, 0x00, 0x00, 0x00, 0x00
        /*0010*/ 	.byte	0xef, 0x39, 0xfa, 0xfe, 0x42, 0x2e, 0xe6, 0x3f, 0x02, 0x20, 0x2a, 0xfa, 0x0b, 0xab, 0xfc, 0x3f
        /*0020*/ 	.byte	0xf9, 0x2c, 0x92, 0x7c, 0xa7, 0x6c, 0x09, 0x40, 0xc9, 0x79, 0x44, 0x3c, 0x64, 0x26, 0x13, 0x40
        /*0030*/ 	.byte	0xca, 0x01, 0xcf, 0x3a, 0x27, 0x51, 0x1a, 0x40, 0x30, 0xcc, 0x2d, 0xf3, 0xe1, 0x0c, 0x21, 0x40
        /*0040*/ 	.byte	0x0d, 0xb7, 0xfc, 0x82, 0x8e, 0x35, 0x25, 0x40
.L_8:


//--------------------- .text._Z10adaptationv     --------------------------
	.section	.text._Z10adaptationv,"ax",@progbits
	.align	128
        .global         _Z10adaptationv
        .type           _Z10adaptationv,@function
        .size           _Z10adaptationv,(.L_x_158 - _Z10adaptationv)
        .other          _Z10adaptationv,@"STO_CUDA_ENTRY STV_DEFAULT"
_Z10adaptationv:
.text._Z10adaptationv:
[----:B------:R-:W-:Y:S01]  /*0000*/  LDC R1, c[0x0][0x37c] ;  /* 0x0000df00ff017b82 */ /* 0x000fe20000000800 */
[----:B------:R-:W-:Y:S05]  /*0010*/  EXIT ;  /* 0x000000000000794d */ /* 0x000fea0003800000 */
.L_x_0:
[----:B------:R-:W-:-:S00]  /*0020*/  BRA `(.L_x_0) ;  /* 0xfffffffc00fc7947 */ /* 0x000fc0000383ffff */
[----:B------:R-:W-:-:S00]  /*0030*/  NOP ;  /* 0x0000000000007918 */ /* 0x000fc00000000000 */
        /* <DEDUP_REMOVED lines=12> */
.L_x_158:


//--------------------- .text._Z11integrationP17curandStateMtgp32PdS1_S1_S1_i --------------------------
	.section	.text._Z11integrationP17curandStateMtgp32PdS1_S1_S1_i,"ax",@progbits
	.align	128
        .global         _Z11integrationP17curandStateMtgp32PdS1_S1_S1_i
        .type           _Z11integrationP17curandStateMtgp32PdS1_S1_S1_i,@function
        .size           _Z11integrationP17curandStateMtgp32PdS1_S1_S1_i,(.L_x_156 - _Z11integrationP17curandStateMtgp32PdS1_S1_S1_i)
        .other          _Z11integrationP17curandStateMtgp32PdS1_S1_S1_i,@"STO_CUDA_ENTRY STV_DEFAULT"
_Z11integrationP17curandStateMtgp32PdS1_S1_S1_i:
.text._Z11integrationP17curandStateMtgp32PdS1_S1_S1_i:
[----:B------:R-:W-:Y:S01]  /*0000*/  LDC R1, c[0x0][0x37c] ;  /* 0x0000df00ff017b82 */ /* 0x000fe20000000800 */
[----:B------:R-:W0:Y:S01]  /*0010*/  S2R R5, SR_TID.X ;  /* 0x0000000000057919 */ /* 0x000e220000002100 */
[----:B------:R-:W0:Y:S01]  /*0020*/  LDCU UR7, c[0x0][0x360] ;  /* 0x00006c00ff0777ac */ /* 0x000e220008000800 */
[----:B------:R-:W-:Y:S02]  /*0030*/  CS2R R58, SRZ ;  /* 0x00000000003a7805 */ /* 0x000fe4000001ff00 */
[----:B------:R-:W-:Y:S01]  /*0040*/  CS2R R56, SRZ ;  /* 0x0000000000387805 */ /* 0x000fe2000001ff00 */
[----:B------:R-:W0:Y:S01]  /*0050*/  S2R R0, SR_CTAID.X ;  /* 0x0000000000007919 */ /* 0x000e220000002500 */
[----:B------:R-:W1:Y:S01]  /*0060*/  LDCU UR4, c[0x0][0x3a8] ;  /* 0x00007500ff0477ac */ /* 0x000e620008000800 */
[----:B------:R-:W2:Y:S01]  /*0070*/  LDCU.64 UR8, c[0x0][0x358] ;  /* 0x00006b00ff0877ac */ /* 0x000ea20008000a00 */
[----:B0-----:R-:W-:-:S05]  /*0080*/  IMAD R4, R0, UR7, R5 ;  /* 0x0000000700047c24 */ /* 0x001fca000f8e0205 */
[----:B-1----:R-:W-:-:S13]  /*0090*/  ISETP.GE.AND P0, PT, R4, UR4, PT ;  /* 0x0000000404007c0c */ /* 0x002fda000bf06270 */
[----:B--2---:R-:W-:Y:S05]  /*00a0*/  @P0 BRA `(.L_x_1) ;  /* 0x00000094006c0947 */ /* 0x004fea0003800000 */
[----:B------:R-:W0:Y:S01]  /*00b0*/  S2R R6, SR_TID.Y ;  /* 0x0000000000067919 */ /* 0x000e220000002200 */
[----:B------:R-:W1:Y:S01]  /*00c0*/  LDCU UR4, c[0x0][0x368] ;  /* 0x00006d00ff0477ac */ /* 0x000e620008000800 */
[----:B------:R-:W2:Y:S01]  /*00d0*/  LDC.64 R54, c[0x0][0x380] ;  /* 0x0000e000ff367b82 */ /* 0x000ea20000000a00 */
[----:B------:R-:W-:Y:S01]  /*00e0*/  BSSY.RECONVERGENT B0, `(.L_x_2) ;  /* 0x000000d000007945 */ /* 0x000fe20003800200 */
[----:B------:R-:W3:Y:S01]  /*00f0*/  S2R R2, SR_TID.Z ;  /* 0x0000000000027919 */ /* 0x000ee20000002300 */
[----:B------:R-:W1:Y:S01]  /*0100*/  LDCU UR5, c[0x0][0x364] ;  /* 0x00006c80ff0577ac */ /* 0x000e620008000800 */
[----:B------:R-:W-:Y:S02]  /*0110*/  IMAD.MOV.U32 R16, RZ, RZ, RZ ;  /* 0x000000ffff107224 */ /* 0x000fe400078e00ff */
[----:B------:R-:W-:Y:S02]  /*0120*/  IMAD.MOV.U32 R70, RZ, RZ, 0x40240000 ;  /* 0x40240000ff467424 */ /* 0x000fe400078e00ff */
[----:B------:R-:W-:Y:S01]  /*0130*/  IMAD.MOV.U32 R14, RZ, RZ, 0x40000000 ;  /* 0x40000000ff0e7424 */ /* 0x000fe200078e00ff */
[----:B-1----:R-:W-:Y:S01]  /*0140*/  UIMAD UR4, UR4, UR5, URZ ;  /* 0x00000005040472a4 */ /* 0x002fe2000f8e02ff */
[----:B--2---:R-:W-:Y:S01]  /*0150*/  IMAD.WIDE.U32 R54, R0, 0x1010, R54 ;  /* 0x0000101000367825 */ /* 0x004fe200078e0036 */
[----:B------:R-:W-:-:S03]  /*0160*/  MOV R0, 0x1b0 ;  /* 0x000001b000007802 */ /* 0x000fc60000000f00 */
[----:B0-----:R-:W-:Y:S02]  /*0170*/  IMAD R5, R6, UR7, R5 ;  /* 0x0000000706057c24 */ /* 0x001fe4000f8e0205 */
[----:B------:R-:W-:Y:S02]  /*0180*/  IMAD.MOV.U32 R6, RZ, RZ, RZ ;  /* 0x000000ffff067224 */ /* 0x000fe400078e00ff */
[----:B---3--:R-:W-:-:S07]  /*0190*/  IMAD R5, R2, UR4, R5 ;  /* 0x0000000402057c24 */ /* 0x008fce000f8e0205 */
[----:B------:R-:W-:Y:S05]  /*01a0*/  CALL.REL.NOINC `($_Z11integrationP17curandStateMtgp32PdS1_S1_S1_i$__internal_accurate_pow) ;  /* 0x0000009c00c07944 */ /* 0x000fea0003c00000 */
[----:B------:R-:W-:Y:S05]  /*01b0*/  BSYNC.RECONVERGENT B0 ;  /* 0x0000000000007941 */ /* 0x000fea0003800200 */
.L_x_2:
[----:B------:R-:W-:Y:S01]  /*01c0*/  BSSY.RECONVERGENT B0, `(.L_x_3) ;  /* 0x0000008000007945 */ /* 0x000fe20003800200 */
[----:B------:R-:W-:Y:S01]  /*01d0*/  IMAD.MOV.U32 R16, RZ, RZ, RZ ;  /* 0x000000ffff107224 */ /* 0x000fe200078e00ff */
[----:B------:R-:W-:Y:S01]  /*01e0*/  MOV R52, R18 ;  /* 0x0000001200347202 */ /* 0x000fe20000000f00 */
[----:B------:R-:W-:Y:S01]  /*01f0*/  IMAD.MOV.U32 R70, RZ, RZ, 0x40240000 ;  /* 0x40240000ff467424 */ /* 0x000fe200078e00ff */
[----:B------:R-:W-:Y:S01]  /*0200*/  MOV R0, 0x240 ;  /* 0x0000024000007802 */ /* 0x000fe20000000f00 */
[----:B------:R-:W-:Y:S02]  /*0210*/  IMAD.MOV.U32 R14, RZ, RZ, 0x3ff00000 ;  /* 0x3ff00000ff0e7424 */ /* 0x000fe400078e00ff */
[----:B------:R-:W-:-:S07]  /*0220*/  IMAD.MOV.U32 R53, RZ, RZ, R19 ;  /* 0x000000ffff357224 */ /* 0x000fce00078e0013 */
[----:B------:R-:W-:Y:S05]  /*0230*/  CALL.REL.NOINC `($_Z11integrationP17curandStateMtgp32PdS1_S1_S1_i$__internal_accurate_pow) ;  /* 0x0000009c009c7944 */ /* 0x000fea0003c00000 */
[----:B------:R-:W-:Y:S05]  /*0240*/  BSYNC.RECONVERGENT B0 ;  /* 0x0000000000007941 */ /* 0x000fea0003800200 */
.L_x_3:
[----:B------:R-:W-:Y:S01]  /*0250*/  BSSY.RECONVERGENT B0, `(.L_x_4) ;  /* 0x0000008000007945 */ /* 0x000fe20003800200 */
[----:B------:R-:W-:Y:S01]  /*0260*/  IMAD.MOV.U32 R16, RZ, RZ, RZ ;  /* 0x000000ffff107224 */ /* 0x000fe200078e00ff */
[----:B------:R-:W-:Y:S01]  /*0270*/  MOV R0, 0x2d0 ;  /* 0x000002d000007802 */ /* 0x000fe20000000f00 */
[----:B------:R-:W-:Y:S02]  /*0280*/  IMAD.MOV.U32 R70, RZ, RZ, 0x40240000 ;  /* 0x40240000ff467424 */ /* 0x000fe400078e00ff */
[----:B------:R-:W-:Y:S02]  /*0290*/  IMAD.MOV.U32 R14, RZ, RZ, 0x40080000 ;  /* 0x40080000ff0e7424 */ /* 0x000fe400078e00ff */
[----:B------:R-:W-:Y:S02]  /*02a0*/  IMAD.MOV.U32 R50, RZ, RZ, R18 ;  /* 0x000000ffff327224 */ /* 0x000fe400078e0012 */
[----:B------:R-:W-:-:S07]  /*02b0*/  IMAD.MOV.U32 R51, RZ, RZ, R19 ;  /* 0x000000ffff337224 */ /* 0x000fce00078e0013 */
[----:B------:R-:W-:Y:S05]  /*02c0*/  CALL.REL.NOINC `($_Z11integrationP17curandStateMtgp32PdS1_S1_S1_i$__internal_accurate_pow) ;  /* 0x0000009c00787944 */ /* 0x000fea0003c00000 */
[----:B------:R-:W-:Y:S05]  /*02d0*/  BSYNC.RECONVERGENT B0 ;  /* 0x0000000000007941 */ /* 0x000fea0003800200 */
.L_x_4:
[----:B------:R-:W-:Y:S01]  /*02e0*/  HFMA2 R70, -RZ, RZ, 2.0703125, 0 ;  /* 0x40240000ff467431 */ /* 0x000fe200000001ff */
[----:B------:R-:W-:Y:S01]  /*02f0*/  BSSY.RECONVERGENT B0, `(.L_x_5) ;  /* 0x0000007000007945 */ /* 0x000fe20003800200 */
[----:B------:R-:W-:Y:S01]  /*0300*/  IMAD.MOV.U32 R16, RZ, RZ, RZ ;  /* 0x000000ffff107224 */ /* 0x000fe200078e00ff */
[----:B------:R-:W-:Y:S01]  /*0310*/  MOV R0, 0x360 ;  /* 0x0000036000007802 */ /* 0x000fe20000000f00 */
[----:B------:R-:W-:Y:S02]  /*0320*/  IMAD.MOV.U32 R14, RZ, RZ, 0x40100000 ;  /* 0x40100000ff0e7424 */ /* 0x000fe400078e00ff */
[----:B------:R-:W-:Y:S02]  /*0330*/  IMAD.MOV.U32 R48, RZ, RZ, R18 ;  /* 0x000000ffff307224 */ /* 0x000fe400078e0012 */
[----:B------:R-:W-:-:S07]  /*0340*/  IMAD.MOV.U32 R49, RZ, RZ, R19 ;  /* 0x000000ffff317224 */ /* 0x000fce00078e0013 */
[----:B------:R-:W-:Y:S05]  /*0350*/  CALL.REL.NOINC `($_Z11integrationP17curandStateMtgp32PdS1_S1_S1_i$__internal_accurate_pow) ;  /* 0x0000009c00547944 */ /* 0x000fea0003c00000 */
[----:B------:R-:W-:Y:S05]  /*0360*/  BSYNC.RECONVERGENT B0 ;  /* 0x0000000000007941 */ /* 0x000fea0003800200 */
.L_x_5:
[----:B------:R0:W1:Y:S01]  /*0370*/  F2I.F64.TRUNC R7, R52 ;  /* 0x0000003400077311 */ /* 0x000062000030d100 */
[----:B------:R-:W-:Y:S02]  /*0380*/  CS2R R56, SRZ ;  /* 0x0000000000387805 */ /* 0x000fe4000001ff00 */
[----:B------:R-:W-:-:S05]  /*0390*/  CS2R R58, SRZ ;  /* 0x00000000003a7805 */ /* 0x000fca000001ff00 */
[----:B------:R0:W2:Y:S08]  /*03a0*/  F2I.F64.TRUNC R8, R48 ;  /* 0x0000003000087311 */ /* 0x0000b0000030d100 */
[----:B-1----:R0:W3:Y:S02]  /*03b0*/  F2I.F64.TRUNC R9, R18 ;  /* 0x0000001200097311 */ /* 0x0020e4000030d100 */
.L_x_133:
[----:B------:R-:W1:Y:S01]  /*03c0*/  LDC.64 R46, c[0x0][0x388] ;  /* 0x0000e200ff2e7b82 */ /* 0x000e620000000a00 */
[----:B------:R-:W-:-:S05]  /*03d0*/  IMAD.HI R0, R4, 0x66666667, RZ ;  /* 0x6666666704007827 */ /* 0x000fca00078e02ff */
[----:B------:R-:W-:-:S04]  /*03e0*/  SHF.R.U32.HI R3, RZ, 0x1f, R0 ;  /* 0x0000001fff037819 */ /* 0x000fc80000011600 */
[----:B------:R-:W-:-:S05]  /*03f0*/  LEA.HI.SX32 R3, R0, R3, 0x1e ;  /* 0x0000000300037211 */ /* 0x000fca00078ff2ff */
[----:B------:R-:W-:-:S04]  /*0400*/  IMAD R17, R3, 0xa, RZ ;  /* 0x0000000a03117824 */ /* 0x000fc800078e02ff */
[----:B------:R-:W-:-:S04]  /*0410*/  IMAD.IADD R21, R4, 0x1, -R17 ;  /* 0x0000000104157824 */ /* 0x000fc800078e0a11 */
[----:B-1----:R-:W-:-:S05]  /*0420*/  IMAD.WIDE R46, R21, 0x8, R46 ;  /* 0x00000008152e7825 */ /* 0x002fca00078e022e */
[----:B------:R-:W4:Y:S04]  /*0430*/  LDG.E.64 R10, desc[UR8][R46.64+0x8] ;  /* 0x000008082e0a7981 */ /* 0x000f28000c1e1b00 */
[----:B------:R-:W4:Y:S01]  /*0440*/  LDG.E.64 R2, desc[UR8][R46.64] ;  /* 0x000000082e027981 */ /* 0x000f22000c1e1b00 */
[----:B0-----:R-:W-:Y:S01]  /*0450*/  IABS R19, R7 ;  /* 0x0000000700137213 */ /* 0x001fe20000000000 */
[----:B------:R-:W-:Y:S01]  /*0460*/  BSSY.RECONVERGENT B1, `(.L_x_6) ;  /* 0x0000030000017945 */ /* 0x000fe20003800200 */
[----:B------:R-:W-:Y:S02]  /*0470*/  ISETP.GE.AND P2, PT, R17, RZ, PT ;  /* 0x000000ff1100720c */ /* 0x000fe40003f46270 */
[----:B------:R-:W0:Y:S08]  /*0480*/  I2F.RP R0, R19 ;  /* 0x0000001300007306 */ /* 0x000e300000209400 */
[----:B0-----:R-:W0:Y:S02]  /*0490*/  MUFU.RCP R0, R0 ;  /* 0x0000000000007308 */ /* 0x001e240000001000 */
[----:B0-----:R-:W-:Y:S01]  /*04a0*/  VIADD R12, R0, 0xffffffe ;  /* 0x0ffffffe000c7836 */ /* 0x001fe20000000000 */
[----:B------:R-:W-:-:S05]  /*04b0*/  IABS R0, R17 ;  /* 0x0000001100007213 */ /* 0x000fca0000000000 */
[----:B------:R0:W1:Y:S02]  /*04c0*/  F2I.FTZ.U32.TRUNC.NTZ R13, R12 ;  /* 0x0000000c000d7305 */ /* 0x000064000021f000 */
[----:B0-----:R-:W-:Y:S02]  /*04d0*/  IMAD.MOV.U32 R12, RZ, RZ, RZ ;  /* 0x000000ffff0c7224 */ /* 0x001fe400078e00ff */
[----:B-1----:R-:W-:-:S04]  /*04e0*/  IMAD.MOV R14, RZ, RZ, -R13 ;  /* 0x000000ffff0e7224 */ /* 0x002fc800078e0a0d */
[----:B------:R-:W-:Y:S01]  /*04f0*/  IMAD R15, R14, R19, RZ ;  /* 0x000000130e0f7224 */ /* 0x000fe200078e02ff */
[----:B------:R-:W-:-:S03]  /*0500*/  IABS R14, R7 ;  /* 0x00000007000e7213 */ /* 0x000fc60000000000 */
[----:B------:R-:W-:Y:S01]  /*0510*/  IMAD.HI.U32 R13, R13, R15, R12 ;  /* 0x0000000f0d0d7227 */ /* 0x000fe200078e000c */
[----:B------:R-:W-:-:S03]  /*0520*/  IADD3 R14, PT, PT, RZ, -R14, RZ ;  /* 0x8000000eff0e7210 */ /* 0x000fc60007ffe0ff */
[----:B------:R-:W-:Y:S02]  /*0530*/  IMAD.MOV.U32 R12, RZ, RZ, 0x1 ;  /* 0x00000001ff0c7424 */ /* 0x000fe400078e00ff */
[----:B------:R-:W-:-:S04]  /*0540*/  IMAD.HI.U32 R13, R13, R0, RZ ;  /* 0x000000000d0d7227 */ /* 0x000fc800078e00ff */
[----:B------:R-:W-:Y:S02]  /*0550*/  IMAD R0, R13, R14, R0 ;  /* 0x0000000e0d007224 */ /* 0x000fe400078e0200 */
[----:B------:R-:W0:Y:S03]  /*0560*/  MUFU.RCP64H R13, R51 ;  /* 0x00000033000d7308 */ /* 0x000e260000001800 */
[----:B------:R-:W-:-:S13]  /*0570*/  ISETP.GT.U32.AND P0, PT, R19, R0, PT ;  /* 0x000000001300720c */ /* 0x000fda0003f04070 */
[----:B------:R-:W-:Y:S01]  /*0580*/  @!P0 IMAD.IADD R0, R0, 0x1, -R19 ;  /* 0x0000000100008824 */ /* 0x000fe200078e0a13 */
[----:B0-----:R-:W-:Y:S01]  /*0590*/  DFMA R14, -R50, R12, 1 ;  /* 0x3ff00000320e742b */ /* 0x001fe2000000010c */
[----:B------:R-:W-:-:S03]  /*05a0*/  ISETP.NE.AND P0, PT, R7, RZ, PT ;  /* 0x000000ff0700720c */ /* 0x000fc60003f05270 */
[----:B------:R-:W-:-:S04]  /*05b0*/  ISETP.GT.U32.AND P1, PT, R19, R0, PT ;  /* 0x000000001300720c */ /* 0x000fc80003f24070 */
[----:B------:R-:W-:-:S08]  /*05c0*/  DFMA R14, R14, R14, R14 ;  /* 0x0000000e0e0e722b */ /* 0x000fd0000000000e */
[----:B------:R-:W-:Y:S01]  /*05d0*/  DFMA R14, R12, R14, R12 ;  /* 0x0000000e0c0e722b */ /* 0x000fe2000000000c */
[----:B------:R-:W-:-:S04]  /*05e0*/  @!P1 IMAD.IADD R0, R0, 0x1, -R19 ;  /* 0x0000000100009824 */ /* 0x000fc800078e0a13 */
[----:B------:R-:W-:Y:S01]  /*05f0*/  @!P2 IMAD.MOV R0, RZ, RZ, -R0 ;  /* 0x000000ffff00a224 */ /* 0x000fe200078e0a00 */
[----:B------:R-:W-:Y:S02]  /*0600*/  @!P0 LOP3.LUT R0, RZ, R7, RZ, 0x33, !PT ;  /* 0x00000007ff008212 */ /* 0x000fe400078e33ff */
[----:B------:R-:W-:Y:S02]  /*0610*/  DFMA R12, -R50, R14, 1 ;  /* 0x3ff00000320c742b */ /* 0x000fe4000000010e */
[----:B------:R-:W0:Y:S06]  /*0620*/  I2F.F64 R18, R0 ;  /* 0x0000000000127312 */ /* 0x000e2c0000201c00 */
[----:B------:R-:W-:-:S08]  /*0630*/  DFMA R12, R14, R12, R14 ;  /* 0x0000000c0e0c722b */ /* 0x000fd0000000000e */
[----:B0-----:R-:W-:Y:S01]  /*0640*/  DMUL R16, R18, R12 ;  /* 0x0000000c12107228 */ /* 0x001fe20000000000 */
[----:B------:R-:W-:-:S07]  /*0650*/  FSETP.GEU.AND P1, PT, |R19|, 6.5827683646048100446e-37, PT ;  /* 0x036000001300780b */ /* 0x000fce0003f2e200 */
[----:B------:R-:W-:-:S08]  /*0660*/  DFMA R14, -R50, R16, R18 ;  /* 0x00000010320e722b */ /* 0x000fd00000000112 */
[----:B------:R-:W-:-:S10]  /*0670*/  DFMA R16, R12, R14, R16 ;  /* 0x0000000e0c10722b */ /* 0x000fd40000000010 */
[----:B------:R-:W-:-:S05]  /*0680*/  FFMA R12, RZ, R51, R17 ;  /* 0x00000033ff0c7223 */ /* 0x000fca0000000011 */
[----:B------:R-:W-:Y:S01]  /*0690*/  FSETP.GT.AND P0, PT, |R12|, 1.469367938527859385e-39, PT ;  /* 0x001000000c00780b */ /* 0x000fe20003f04200 */
[----:B----4-:R-:W-:Y:S01]  /*06a0*/  DADD R10, R10, -R2 ;  /* 0x000000000a0a7229 */ /* 0x010fe20000000802 */
[----:B------:R-:W-:-:S11]  /*06b0*/  IMAD.IADD R2, R21, 0x1, R0 ;  /* 0x0000000115027824 */ /* 0x000fd600078e0200 */
[----:B------:R-:W-:Y:S05]  /*06c0*/  @P0 BRA P1, `(.L_x_7) ;  /* 0x0000000000240947 */ /* 0x000fea0000800000 */
[----:B------:R-:W-:Y:S01]  /*06d0*/  IMAD.MOV.U32 R17, RZ, RZ, R18 ;  /* 0x000000ffff117224 */ /* 0x000fe200078e0012 */
[----:B------:R-:W-:Y:S01]  /*06e0*/  MOV R60, R50 ;  /* 0x00000032003c7202 */ /* 0x000fe20000000f00 */
[----:B------:R-:W-:Y:S01]  /*06f0*/  IMAD.MOV.U32 R16, RZ, RZ, R19 ;  /* 0x000000ffff107224 */ /* 0x000fe200078e0013 */
[----:B------:R-:W-:Y:S01]  /*0700*/  MOV R0, 0x730 ;  /* 0x0000073000007802 */ /* 0x000fe20000000f00 */
[----:B------:R-:W-:-:S07]  /*0710*/  IMAD.MOV.U32 R61, RZ, RZ, R51 ;  /* 0x000000ffff3d7224 */ /* 0x000fce00078e0033 */
[----:B--23--:R-:W-:Y:S05]  /*0720*/  CALL.REL.NOINC `($__internal_0_$__cuda_sm20_div_rn_f64_full) ;  /* 0x0000009000d07944 */ /* 0x00cfea0003c00000 */
[----:B------:R-:W-:-:S04]  /*0730*/  LOP3.LUT R17, R17, R16, RZ, 0x3c, !PT ;  /* 0x0000001011117212 */ /* 0x000fc800078e3cff */
[----:B------:R-:W-:-:S04]  /*0740*/  LOP3.LUT R16, R17, R16, RZ, 0x3c, !PT ;  /* 0x0000001011107212 */ /* 0x000fc800078e3cff */
[----:B------:R-:W-:-:S07]  /*0750*/  LOP3.LUT R17, R17, R16, RZ, 0x3c, !PT ;  /* 0x0000001011117212 */ /* 0x000fce00078e3cff */
.L_x_7:
[----:B------:R-:W-:Y:S05]  /*0760*/  BSYNC.RECONVERGENT B1 ;  /* 0x0000000000017941 */ /* 0x000fea0003800200 */
.L_x_6:
[----:B------:R-:W0:Y:S01]  /*0770*/  LDC.64 R44, c[0x0][0x388] ;  /* 0x0000e200ff2c7b82 */ /* 0x000e220000000a00 */
[----:B------:R-:W0:Y:S02]  /*0780*/  F2I.F64.TRUNC R17, R16 ;  /* 0x0000001000117311 */ /* 0x000e24000030d100 */
[----:B0-----:R-:W-:-:S05]  /*0790*/  IMAD.WIDE R44, R17, 0x8, R44 ;  /* 0x00000008112c7825 */ /* 0x001fca00078e022c */
[----:B------:R-:W4:Y:S04]  /*07a0*/  LDG.E.64 R12, desc[UR8][R44.64+0x60] ;  /* 0x000060082c0c7981 */ /* 0x000f28000c1e1b00 */
[----:B------:R-:W4:Y:S01]  /*07b0*/  LDG.E.64 R14, desc[UR8][R44.64+0x58] ;  /* 0x000058082c0e7981 */ /* 0x000f22000c1e1b00 */
[-C--:B--2---:R-:W-:Y:S01]  /*07c0*/  IABS R20, R8.reuse ;  /* 0x0000000800147213 */ /* 0x084fe20000000000 */
[----:B------:R-:W-:Y:S01]  /*07d0*/  IMAD.IADD R0, R4, 0x1, -R2 ;  /* 0x0000000104007824 */ /* 0x000fe200078e0a02 */
[----:B------:R-:W-:Y:S01]  /*07e0*/  IABS R21, R8 ;  /* 0x0000000800157213 */ /* 0x000fe20000000000 */
[----:B------:R-:W-:Y:S01]  /*07f0*/  BSSY.RECONVERGENT B1, `(.L_x_8) ;  /* 0x000002f000017945 */ /* 0x000fe20003800200 */
[----:B------:R-:W0:Y:S02]  /*0800*/  I2F.RP R3, R20 ;  /* 0x0000001400037306 */ /* 0x000e240000209400 */
[----:B------:R-:W-:-:S02]  /*0810*/  IABS R16, R0 ;  /* 0x0000000000107213 */ /* 0x000fc40000000000 */
[----:B------:R-:W-:-:S04]  /*0820*/  ISETP.GE.AND P2, PT, R0, RZ, PT ;  /* 0x000000ff0000720c */ /* 0x000fc80003f46270 */
[----:B0-----:R-:W0:Y:S02]  /*0830*/  MUFU.RCP R3, R3 ;  /* 0x0000000300037308 */ /* 0x001e240000001000 */
[----:B0-----:R-:W-:Y:S02]  /*0840*/  VIADD R18, R3, 0xffffffe ;  /* 0x0ffffffe03127836 */ /* 0x001fe40000000000 */
[----:B------:R-:W-:-:S04]  /*0850*/  IMAD.MOV R3, RZ, RZ, -R21 ;  /* 0x000000ffff037224 */ /* 0x000fc800078e0a15 */
[----:B------:R0:W1:Y:S02]  /*0860*/  F2I.FTZ.U32.TRUNC.NTZ R19, R18 ;  /* 0x0000001200137305 */ /* 0x000064000021f000 */
[----:B0-----:R-:W-:Y:S02]  /*0870*/  IMAD.MOV.U32 R18, RZ, RZ, RZ ;  /* 0x000000ffff127224 */ /* 0x001fe400078e00ff */
[----:B-1----:R-:W-:-:S04]  /*0880*/  IMAD.MOV R17, RZ, RZ, -R19 ;  /* 0x000000ffff117224 */ /* 0x002fc800078e0a13 */
[----:B------:R-:W-:-:S04]  /*0890*/  IMAD R17, R17, R20, RZ ;  /* 0x0000001411117224 */ /* 0x000fc800078e02ff */
[----:B------:R-:W-:Y:S02]  /*08a0*/  IMAD.HI.U32 R19, R19, R17, R18 ;  /* 0x0000001113137227 */ /* 0x000fe400078e0012 */
[----:B------:R-:W0:Y:S04]  /*08b0*/  MUFU.RCP64H R17, R53 ;  /* 0x0000003500117308 */ /* 0x000e280000001800 */
[----:B------:R-:W-:-:S04]  /*08c0*/  IMAD.HI.U32 R19, R19, R16, RZ ;  /* 0x0000001013137227 */ /* 0x000fc800078e00ff */
[----:B------:R-:W-:Y:S01]  /*08d0*/  IMAD R3, R19, R3, R16 ;  /* 0x0000000313037224 */ /* 0x000fe200078e0210 */
[----:B------:R-:W-:-:S04]  /*08e0*/  MOV R16, 0x1 ;  /* 0x0000000100107802 */ /* 0x000fc80000000f00 */
[----:B------:R-:W-:Y:S02]  /*08f0*/  ISETP.GT.U32.AND P0, PT, R20, R3, PT ;  /* 0x000000031400720c */ /* 0x000fe40003f04070 */
[----:B0-----:R-:W-:-:S08]  /*0900*/  DFMA R18, -R52, R16, 1 ;  /* 0x3ff000003412742b */ /* 0x001fd00000000110 */
[----:B------:R-:W-:-:S03]  /*0910*/  DFMA R18, R18, R18, R18 ;  /* 0x000000121212722b */ /* 0x000fc60000000012 */
[----:B------:R-:W-:Y:S01]  /*0920*/  @!P0 IMAD.IADD R3, R3, 0x1, -R20 ;  /* 0x0000000103038824 */ /* 0x000fe200078e0a14 */
[----:B------:R-:W-:-:S04]  /*0930*/  ISETP.NE.AND P0, PT, R8, RZ, PT ;  /* 0x000000ff0800720c */ /* 0x000fc80003f05270 */
[----:B------:R-:W-:Y:S01]  /*0940*/  ISETP.GT.U32.AND P1, PT, R20, R3, PT ;  /* 0x000000031400720c */ /* 0x000fe20003f24070 */
[----:B------:R-:W-:-:S08]  /*0950*/  DFMA R18, R16, R18, R16 ;  /* 0x000000121012722b */ /* 0x000fd00000000010 */
[----:B------:R-:W-:-:S04]  /*0960*/  DFMA R16, -R52, R18, 1 ;  /* 0x3ff000003410742b */ /* 0x000fc80000000112 */
[----:B------:R-:W-:-:S04]  /*0970*/  @!P1 IMAD.IADD R3, R3, 0x1, -R20 ;  /* 0x0000000103039824 */ /* 0x000fc800078e0a14 */
[----:B------:R-:W-:Y:S01]  /*0980*/  @!P2 IMAD.MOV R3, RZ, RZ, -R3 ;  /* 0x000000ffff03a224 */ /* 0x000fe200078e0a03 */
[----:B------:R-:W-:Y:S01]  /*0990*/  @!P0 LOP3.LUT R3, RZ, R8, RZ, 0x33, !PT ;  /* 0x00000008ff038212 */ /* 0x000fe200078e33ff */
[----:B------:R-:W-:-:S03]  /*09a0*/  DFMA R16, R18, R16, R18 ;  /* 0x000000101210722b */ /* 0x000fc60000000012 */
[----:B------:R-:W0:Y:S05]  /*09b0*/  I2F.F64 R22, R3 ;  /* 0x0000000300167312 */ /* 0x000e2a0000201c00 */
[----:B0-----:R-:W-:Y:S01]  /*09c0*/  DMUL R18, R22, R16 ;  /* 0x0000001016127228 */ /* 0x001fe20000000000 */
[----:B------:R-:W-:-:S07]  /*09d0*/  FSETP.GEU.AND P1, PT, |R23|, 6.5827683646048100446e-37, PT ;  /* 0x036000001700780b */ /* 0x000fce0003f2e200 */
[----:B------:R-:W-:-:S08]  /*09e0*/  DFMA R20, -R52, R18, R22 ;  /* 0x000000123414722b */ /* 0x000fd00000000116 */
[----:B------:R-:W-:-:S10]  /*09f0*/  DFMA R16, R16, R20, R18 ;  /* 0x000000141010722b */ /* 0x000fd40000000012 */
[----:B------:R-:W-:-:S05]  /*0a00*/  FFMA R0, RZ, R53, R17 ;  /* 0x00000035ff007223 */ /* 0x000fca0000000011 */
[----:B------:R-:W-:Y:S01]  /*0a10*/  FSETP.GT.AND P0, PT, |R0|, 1.469367938527859385e-39, PT ;  /* 0x001000000000780b */ /* 0x000fe20003f04200 */
[----:B----4-:R-:W-:-:S08]  /*0a20*/  DADD R12, R12, -R14 ;  /* 0x000000000c0c7229 */ /* 0x010fd0000000080e */
[----:B------:R-:W-:-:S04]  /*0a30*/  DMUL R10, R10, R12 ;  /* 0x0000000c0a0a7228 */ /* 0x000fc80000000000 */
[----:B------:R-:W-:Y:S07]  /*0a40*/  @P0 BRA P1, `(.L_x_9) ;  /* 0x0000000000240947 */ /* 0x000fee0000800000 */
[----:B------:R-:W-:Y:S01]  /*0a50*/  IMAD.MOV.U32 R17, RZ, RZ, R22 ;  /* 0x000000ffff117224 */ /* 0x000fe200078e0016 */
[----:B------:R-:W-:Y:S01]  /*0a60*/  MOV R0, 0xab0 ;  /* 0x00000ab000007802 */ /* 0x000fe20000000f00 */
[----:B------:R-:W-:Y:S02]  /*0a70*/  IMAD.MOV.U32 R16, RZ, RZ, R23 ;  /* 0x000000ffff107224 */ /* 0x000fe400078e0017 */
[----:B------:R-:W-:Y:S02]  /*0a80*/  IMAD.MOV.U32 R60, RZ, RZ, R52 ;  /* 0x000000ffff3c7224 */ /* 0x000fe400078e0034 */
[----:B------:R-:W-:-:S07]  /*0a90*/  IMAD.MOV.U32 R61, RZ, RZ, R53 ;  /* 0x000000ffff3d7224 */ /* 0x000fce00078e0035 */
[----:B---3--:R-:W-:Y:S05]  /*0aa0*/  CALL.REL.NOINC `($__internal_0_$__cuda_sm20_div_rn_f64_full) ;  /* 0x0000008c00f07944 */ /* 0x008fea0003c00000 */
[----:B------:R-:W-:-:S04]  /*0ab0*/  LOP3.LUT R17, R17, R16, RZ, 0x3c, !PT ;  /* 0x0000001011117212 */ /* 0x000fc800078e3cff */
[----:B------:R-:W-:-:S04]  /*0ac0*/  LOP3.LUT R16, R17, R16, RZ, 0x3c, !PT ;  /* 0x0000001011107212 */ /* 0x000fc800078e3cff */
[----:B------:R-:W-:-:S07]  /*0ad0*/  LOP3.LUT R17, R17, R16, RZ, 0x3c, !PT ;  /* 0x0000001011117212 */ /* 0x000fce00078e3cff */
.L_x_9:
[----:B------:R-:W-:Y:S05]  /*0ae0*/  BSYNC.RECONVERGENT B1 ;  /* 0x0000000000017941 */ /* 0x000fea0003800200 */
.L_x_8:
[----:B------:R-:W0:Y:S01]  /*0af0*/  LDC.64 R42, c[0x0][0x388] ;  /* 0x0000e200ff2a7b82 */ /* 0x000e220000000a00 */
[----:B------:R-:W0:Y:S02]  /*0b00*/  F2I.F64.TRUNC R17, R16 ;  /* 0x0000001000117311 */ /* 0x000e24000030d100 */
[----:B0-----:R-:W-:-:S05]  /*0b10*/  IMAD.WIDE R42, R17, 0x8, R42 ;  /* 0x00000008112a7825 */ /* 0x001fca00078e022a */
[----:B------:R-:W2:Y:S04]  /*0b20*/  LDG.E.64 R12, desc[UR8][R42.64+0xb8] ;  /* 0x0000b8082a0c7981 */ /* 0x000ea8000c1e1b00 */
[----:B------:R-:W2:Y:S01]  /*0b30*/  LDG.E.64 R14, desc[UR8][R42.64+0xb0] ;  /* 0x0000b0082a0e7981 */ /* 0x000ea2000c1e1b00 */
[----:B---3--:R-:W-:Y:S01]  /*0b40*/  IABS R22, R9 ;  /* 0x0000000900167213 */ /* 0x008fe20000000000 */
[----:B------:R-:W-:Y:S01]  /*0b50*/  BSSY.RECONVERGENT B1, `(.L_x_10) ;  /* 0x0000031000017945 */ /* 0x000fe20003800200 */
[----:B------:R-:W-:Y:S02]  /*0b60*/  IADD3 R0, PT, PT, R4, -R3, -R2 ;  /* 0x8000000304007210 */ /* 0x000fe40007ffe802 */
[----:B------:R-:W0:Y:S01]  /*0b70*/  I2F.RP R20, R22 ;  /* 0x0000001600147306 */ /* 0x000e220000209400 */
[----:B------:R-:W-:-:S02]  /*0b80*/  IABS R16, R9 ;  /* 0x0000000900107213 */ /* 0x000fc40000000000 */
[----:B------:R-:W-:Y:S02]  /*0b90*/  IABS R2, R0 ;  /* 0x0000000000027213 */ /* 0x000fe40000000000 */
[----:B------:R-:W-:-:S03]  /*0ba0*/  ISETP.GE.AND P2, PT, R0, RZ, PT ;  /* 0x000000ff0000720c */ /* 0x000fc60003f46270 */
[----:B0-----:R-:W0:Y:S02]  /*0bb0*/  MUFU.RCP R20, R20 ;  /* 0x0000001400147308 */ /* 0x001e240000001000 */
[----:B0-----:R-:W-:-:S06]  /*0bc0*/  VIADD R18, R20, 0xffffffe ;  /* 0x0ffffffe14127836 */ /* 0x001fcc0000000000 */
[----:B------:R0:W1:Y:S02]  /*0bd0*/  F2I.FTZ.U32.TRUNC.NTZ R19, R18 ;  /* 0x0000001200137305 */ /* 0x000064000021f000 */
[----:B0-----:R-:W-:Y:S01]  /*0be0*/  IMAD.MOV.U32 R18, RZ, RZ, RZ ;  /* 0x000000ffff127224 */ /* 0x001fe200078e00ff */
[----:B-1----:R-:W-:-:S05]  /*0bf0*/  IADD3 R17, PT, PT, RZ, -R19, RZ ;  /* 0x80000013ff117210 */ /* 0x002fca0007ffe0ff */
[----:B------:R-:W-:-:S04]  /*0c00*/  IMAD R3, R17, R22, RZ ;  /* 0x0000001611037224 */ /* 0x000fc800078e02ff */
[----:B------:R-:W-:-:S04]  /*0c10*/  IMAD.HI.U32 R19, R19, R3, R18 ;  /* 0x0000000313137227 */ /* 0x000fc800078e0012 */
[----:B------:R-:W-:Y:S02]  /*0c20*/  IMAD.MOV R3, RZ, RZ, -R16 ;  /* 0x000000ffff037224 */ /* 0x000fe400078e0a10 */
[----:B------:R-:W-:-:S04]  /*0c30*/  IMAD.HI.U32 R19, R19, R2, RZ ;  /* 0x0000000213137227 */ /* 0x000fc800078e00ff */
[----:B------:R-:W-:Y:S02]  /*0c40*/  IMAD R19, R19, R3, R2 ;  /* 0x0000000313137224 */ /* 0x000fe400078e0202 */
[----:B------:R-:W0:Y:S01]  /*0c50*/  MUFU.RCP64H R3, R49 ;  /* 0x0000003100037308 */ /* 0x000e220000001800 */
[----:B------:R-:W-:Y:S02]  /*0c60*/  IMAD.MOV.U32 R2, RZ, RZ, 0x1 ;  /* 0x00000001ff027424 */ /* 0x000fe400078e00ff */
        /* <DEDUP_REMOVED lines=19> */
[----:B--2---:R-:W-:-:S08]  /*0da0*/  DADD R12, R12, -R14 ;  /* 0x000000000c0c7229 */ /* 0x004fd0000000080e */
[----:B------:R-:W-:-:S04]  /*0db0*/  DMUL R10, R10, R12 ;  /* 0x0000000c0a0a7228 */ /* 0x000fc80000000000 */
[----:B------:R-:W-:Y:S07]  /*0dc0*/  @P0 BRA P1, `(.L_x_11) ;  /* 0x0000000000240947 */ /* 0x000fee0000800000 */
[----:B------:R-:W-:Y:S01]  /*0dd0*/  IMAD.MOV.U32 R17, RZ, RZ, R20 ;  /* 0x000000ffff117224 */ /* 0x000fe200078e0014 */
[----:B------:R-:W-:Y:S01]  /*0de0*/  MOV R16, R21 ;  /* 0x0000001500107202 */ /* 0x000fe20000000f00 */
[----:B------:R-:W-:Y:S01]  /*0df0*/  IMAD.MOV.U32 R60, RZ, RZ, R48 ;  /* 0x000000ffff3c7224 */ /* 0x000fe200078e0030 */
[----:B------:R-:W-:Y:S01]  /*0e00*/  MOV R0, 0xe30 ;  /* 0x00000e3000007802 */ /* 0x000fe20000000f00 */
[----:B------:R-:W-:-:S07]  /*0e10*/  IMAD.MOV.U32 R61, RZ, RZ, R49 ;  /* 0x000000ffff3d7224 */ /* 0x000fce00078e0031 */
[----:B------:R-:W-:Y:S05]  /*0e20*/  CALL.REL.NOINC `($__internal_0_$__cuda_sm20_div_rn_f64_full) ;  /* 0x0000008c00107944 */ /* 0x000fea0003c00000 */
[----:B------:R-:W-:-:S04]  /*0e30*/  LOP3.LUT R17, R17, R16, RZ, 0x3c, !PT ;  /* 0x0000001011117212 */ /* 0x000fc800078e3cff */
[----:B------:R-:W-:-:S04]  /*0e40*/  LOP3.LUT R16, R17, R16, RZ, 0x3c, !PT ;  /* 0x0000001011107212 */ /* 0x000fc800078e3cff */
[----:B------:R-:W-:-:S07]  /*0e50*/  LOP3.LUT R17, R17, R16, RZ, 0x3c, !PT ;  /* 0x0000001011117212 */ /* 0x000fce00078e3cff */
.L_x_11:
[----:B------:R-:W-:Y:S05]  /*0e60*/  BSYNC.RECONVERGENT B1 ;  /* 0x0000000000017941 */ /* 0x000fea0003800200 */
.L_x_10:
[----:B------:R-:W0:Y:S01]  /*0e70*/  LDC.64 R40, c[0x0][0x388] ;  /* 0x0000e200ff287b82 */ /* 0x000e220000000a00 */
[----:B------:R-:W0:Y:S02]  /*0e80*/  F2I.F64.TRUNC R17, R16 ;  /* 0x0000001000117311 */ /* 0x000e24000030d100 */
[----:B0-----:R-:W-:-:S05]  /*0e90*/  IMAD.WIDE R40, R17, 0x8, R40 ;  /* 0x0000000811287825 */ /* 0x001fca00078e0228 */
[----:B------:R-:W2:Y:S04]  /*0ea0*/  LDG.E.64 R2, desc[UR8][R40.64+0x110] ;  /* 0x0001100828027981 */ /* 0x000ea8000c1e1b00 */
[----:B------:R-:W2:Y:S01]  /*0eb0*/  LDG.E.64 R12, desc[UR8][R40.64+0x108] ;  /* 0x00010808280c7981 */ /* 0x000ea2000c1e1b00 */
[----:B------:R-:W-:Y:S02]  /*0ec0*/  CS2R R36, SRZ ;  /* 0x0000000000247805 */ /* 0x000fe4000001ff00 */
[----:B------:R-:W-:Y:S01]  /*0ed0*/  CS2R R34, SRZ ;  /* 0x0000000000227805 */ /* 0x000fe2000001ff00 */
[----:B--2---:R-:W-:-:S08]  /*0ee0*/  DADD R2, R2, -R12 ;  /* 0x0000000002027229 */ /* 0x004fd0000000080c */
[----:B------:R-:W-:Y:S01]  /*0ef0*/  DMUL R38, R10, R2 ;  /* 0x000000020a267228 */ /* 0x000fe20000000000 */
[----:B------:R-:W-:-:S10]  /*0f00*/  IMAD.MOV.U32 R10, RZ, RZ, RZ ;  /* 0x000000ffff0a7224 */ /* 0x000fd400078e00ff */
.L_x_124:
[----:B------:R-:W2:Y:S04]  /*0f10*/  LDG.E.64 R14, desc[UR8][R54.64+0x1008] ;  /* 0x00100808360e7981 */ /* 0x000ea8000c1e1b00 */
[----:B------:R-:W2:Y:S04]  /*0f20*/  LDG.E.64 R12, desc[UR8][R54.64+0x1000] ;  /* 0x00100008360c7981 */ /* 0x000ea8000c1e1b00 */
[----:B------:R0:W5:Y:S01]  /*0f30*/  LDG.E.64 R32, desc[UR8][R46.64] ;  /* 0x000000082e207981 */ /* 0x000162000c1e1b00 */
[----:B--2---:R-:W-:-:S03]  /*0f40*/  IMAD.WIDE R2, R13, 0x4, R14 ;  /* 0x000000040d027825 */ /* 0x004fc600078e020e */
[----:B------:R-:W2:Y:S04]  /*0f50*/  LD.E R14, desc[UR8][R14.64+0x9f60] ;  /* 0x009f60080e0e7980 */ /* 0x000ea8000c101900 */
[----:B------:R-:W3:Y:S01]  /*0f60*/  LD.E R0, desc[UR8][R2.64] ;  /* 0x0000000802007980 */ /* 0x000ee2000c101900 */
[----:B------:R-:W-:-:S03]  /*0f70*/  IMAD.IADD R11, R5, 0x1, R12 ;  /* 0x00000001050b7824 */ /* 0x000fc600078e020c */
[----:B------:R-:W4:Y:S01]  /*0f80*/  LD.E R25, desc[UR8][R2.64+0x9c40] ;  /* 0x009c400802197980 */ /* 0x000f22000c101900 */
[----:B------:R-:W-:-:S03]  /*0f90*/  IMAD.SHL.U32 R22, R11, 0x4, RZ ;  /* 0x000000040b167824 */ /* 0x000fc600078e00ff */
[----:B------:R-:W4:Y:S02]  /*0fa0*/  LD.E R23, desc[UR8][R2.64+0x9920] ;  /* 0x0099200802177980 */ /* 0x000f24000c101900 */
[----:B------:R-:W-:-:S04]  /*0fb0*/  LOP3.LUT R17, R22, 0xffc, RZ, 0xc0, !PT ;  /* 0x00000ffc16117812 */ /* 0x000fc800078ec0ff */
[----:B------:R-:W-:-:S05]  /*0fc0*/  IADD3 R16, P0, PT, R54, R17, RZ ;  /* 0x0000001136107210 */ /* 0x000fca0007f1e0ff */
[----:B------:R-:W-:-:S05]  /*0fd0*/  IMAD.X R17, RZ, RZ, R55, P0 ;  /* 0x000000ffff117224 */ /* 0x000fca00000e0637 */
[----:B------:R-:W2:Y:S01]  /*0fe0*/  LDG.E R16, desc[UR8][R16.64] ;  /* 0x0000000810107981 */ /* 0x000ea2000c1e1900 */
[----:B---3--:R-:W-:Y:S02]  /*0ff0*/  IMAD.IADD R11, R0, 0x1, R11 ;  /* 0x00000001000b7824 */ /* 0x008fe400078e020b */
[----:B------:R-:W-:-:S03]  /*1000*/  VIADD R0, R22, 0x4 ;  /* 0x0000000416007836 */ /* 0x000fc60000000000 */
[----:B------:R-:W-:Y:S02]  /*1010*/  SHF.L.U32 R11, R11, 0x2, RZ ;  /* 0x000000020b0b7819 */ /* 0x000fe400000006ff */
[----:B------:R-:W-:Y:S02]  /*1020*/  LOP3.LUT R19, R0, 0xffc, RZ, 0xc0, !PT ;  /* 0x00000ffc00137812 */ /* 0x000fe400078ec0ff */
[----:B------:R-:W-:Y:S02]  /*1030*/  LOP3.LUT R21, R11, 0xffc, RZ, 0xc0, !PT ;  /* 0x00000ffc0b157812 */ /* 0x000fe400078ec0ff */
[C---:B------:R-:W-:Y:S02]  /*1040*/  IADD3 R18, P1, PT, R54.reuse, R19, RZ ;  /* 0x0000001336127210 */ /* 0x040fe40007f3e0ff */
[----:B------:R-:W-:-:S03]  /*1050*/  IADD3 R20, P0, PT, R54, R21, RZ ;  /* 0x0000001536147210 */ /* 0x000fc60007f1e0ff */
[--C-:B------:R-:W-:Y:S02]  /*1060*/  IMAD.X R19, RZ, RZ, R55.reuse, P1 ;  /* 0x000000ffff137224 */ /* 0x100fe400008e0637 */
[----:B------:R-:W-:-:S04]  /*1070*/  IMAD.X R21, RZ, RZ, R55, P0 ;  /* 0x000000ffff157224 */ /* 0x000fc800000e0637 */
[----:B------:R-:W2:Y:S04]  /*1080*/  LDG.E R19, desc[UR8][R18.64] ;  /* 0x0000000812137981 */ /* 0x000ea8000c1e1900 */
[----:B------:R-:W4:Y:S01]  /*1090*/  LDG.E R20, desc[UR8][R20.64] ;  /* 0x0000000814147981 */ /* 0x000f22000c1e1900 */
[----:B------:R-:W-:Y:S01]  /*10a0*/  IMAD.WIDE R12, R13, 0x3c, R2 ;  /* 0x0000003c0d0c7825 */ /* 0x000fe200078e0202 */
[----:B--2---:R-:W-:Y:S02]  /*10b0*/  LOP3.LUT R0, R19, R14, R16, 0x78, !PT ;  /* 0x0000000e13007212 */ /* 0x004fe400078e7810 */
[----:B----4-:R-:W-:Y:S02]  /*10c0*/  SHF.R.U32.HI R25, RZ, R25, R20 ;  /* 0x00000019ff197219 */ /* 0x010fe40000011614 */
[----:B------:R-:W-:-:S04]  /*10d0*/  SHF.L.U32 R23, R0, R23, RZ ;  /* 0x0000001700177219 */ /* 0x000fc800000006ff */
[----:B------:R-:W-:-:S05]  /*10e0*/  LOP3.LUT R23, R0, R25, R23, 0x96, !PT ;  /* 0x0000001900177212 */ /* 0x000fca00078e9617 */
[----:B------:R-:W-:-:S05]  /*10f0*/  IMAD.SHL.U32 R0, R23, 0x4, RZ ;  /* 0x0000000417007824 */ /* 0x000fca00078e00ff */
[----:B------:R-:W-:-:S04]  /*1100*/  LOP3.LUT R17, R0, 0x3c, RZ, 0xc0, !PT ;  /* 0x0000003c00117812 */ /* 0x000fc800078ec0ff */
[----:B------:R-:W-:-:S05]  /*1110*/  IADD3 R14, P0, PT, R12, R17, RZ ;  /* 0x000000110c0e7210 */ /* 0x000fca0007f1e0ff */
[----:B------:R-:W-:-:S05]  /*1120*/  IMAD.X R15, RZ, RZ, R13, P0 ;  /* 0x000000ffff0f7224 */ /* 0x000fca00000e060d */
[----:B------:R-:W2:Y:S01]  /*1130*/  LD.E R14, desc[UR8][R14.64+0x320] ;  /* 0x000320080e0e7980 */ /* 0x000ea2000c101900 */
[----:B------:R-:W-:Y:S02]  /*1140*/  VIADD R22, R22, 0x57c ;  /* 0x0000057c16167836 */ /* 0x000fe40000000000 */
[----:B------:R-:W-:-:S03]  /*1150*/  VIADD R11, R11, 0xfffffffc ;  /* 0xfffffffc0b0b7836 */ /* 0x000fc60000000000 */
[----:B------:R-:W-:Y:S02]  /*1160*/  LOP3.LUT R3, R22, 0xffc, RZ, 0xc0, !PT ;  /* 0x00000ffc16037812 */ /* 0x000fe400078ec0ff */
[----:B------:R-:W-:Y:S02]  /*1170*/  LOP3.LUT R11, R11, 0xffc, RZ, 0xc0, !PT ;  /* 0x00000ffc0b0b7812 */ /* 0x000fe400078ec0ff */
[C---:B------:R-:W-:Y:S02]  /*1180*/  IADD3 R2, P0, PT, R54.reuse, R3, RZ ;  /* 0x0000000336027210 */ /* 0x040fe40007f1e0ff */
[----:B------:R-:W-:Y:S02]  /*1190*/  IADD3 R16, P1, PT, R54, R11, RZ ;  /* 0x0000000b36107210 */ /* 0x000fe40007f3e0ff */
[----:B------:R-:W-:-:S03]  /*11a0*/  IADD3.X R3, PT, PT, RZ, R55, RZ, P0, !PT ;  /* 0x00000037ff037210 */ /* 0x000fc600007fe4ff */
[----:B------:R-:W-:Y:S01]  /*11b0*/  IMAD.X R17, RZ, RZ, R55, P1 ;  /* 0x000000ffff117224 */ /* 0x000fe200008e0637 */
[----:B--2---:R-:W-:-:S05]  /*11c0*/  LOP3.LUT R23, R23, R14, RZ, 0x3c, !PT ;  /* 0x0000000e17177212 */ /* 0x004fca00078e3cff */
[----:B------:R1:W-:Y:S04]  /*11d0*/  STG.E desc[UR8][R2.64], R23 ;  /* 0x0000001702007986 */ /* 0x0003e8000c101908 */
[----:B------:R-:W2:Y:S02]  /*11e0*/  LDG.E R16, desc[UR8][R16.64] ;  /* 0x0000000810107981 */ /* 0x000ea4000c1e1900 */
[----:B--2---:R-:W-:-:S04]  /*11f0*/  SHF.R.U32.HI R11, RZ, 0x10, R16 ;  /* 0x00000010ff0b7819 */ /* 0x004fc80000011610 */
[----:B------:R-:W-:-:S04]  /*1200*/  LOP3.LUT R11, R11, R16, RZ, 0x3c, !PT ;  /* 0x000000100b0b7212 */ /* 0x000fc800078e3cff */
[----:B------:R-:W-:-:S04]  /*1210*/  SHF.R.U32.HI R0, RZ, 0x8, R11 ;  /* 0x00000008ff007819 */ /* 0x000fc8000001160b */
[----:B------:R-:W-:-:S05]  /*1220*/  LOP3.LUT R0, R0, R11, RZ, 0x3c, !PT ;  /* 0x0000000b00007212 */ /* 0x000fca00078e3cff */
[----:B------:R-:W-:-:S05]  /*1230*/  IMAD.SHL.U32 R0, R0, 0x4, RZ ;  /* 0x0000000400007824 */ /* 0x000fca00078e00ff */
[----:B------:R-:W-:-:S04]  /*1240*/  LOP3.LUT R11, R0, 0x3c, RZ, 0xc0, !PT ;  /* 0x0000003c000b7812 */ /* 0x000fc800078ec0ff */
[----:B------:R-:W-:-:S05]  /*1250*/  IADD3 R12, P0, PT, R12, R11, RZ ;  /* 0x0000000b0c0c7210 */ /* 0x000fca0007f1e0ff */
[----:B------:R-:W-:-:S05]  /*1260*/  IMAD.X R13, RZ, RZ, R13, P0 ;  /* 0x000000ffff0d7224 */ /* 0x000fca00000e060d */
[----:B------:R-:W2:Y:S01]  /*1270*/  LD.E R12, desc[UR8][R12.64+0x3520] ;  /* 0x003520080c0c7980 */ /* 0x000ea2000c101900 */
[----:B------:R-:W3:Y:S01]  /*1280*/  LDCU UR4, c[0x0][0x368] ;  /* 0x00006d00ff0477ac */ /* 0x000ee20008000800 */
[----:B------:R-:W3:Y:S01]  /*1290*/  LDCU UR5, c[0x0][0x364] ;  /* 0x00006c80ff0577ac */ /* 0x000ee20008000800 */
[----:B-1----:R-:W1:Y:S01]  /*12a0*/  LDC R2, c[0x0][0x360] ;  /* 0x0000d800ff027b82 */ /* 0x002e620000000800 */
[----:B------:R-:W-:Y:S01]  /*12b0*/  ISETP.NE.AND P1, PT, R5, RZ, PT ;  /* 0x000000ff0500720c */ /* 0x000fe20003f25270 */
[----:B---3--:R-:W-:-:S06]  /*12c0*/  UIMAD UR4, UR4, UR5, URZ ;  /* 0x00000005040472a4 */ /* 0x008fcc000f8e02ff */
[----:B-1----:R-:W-:Y:S01]  /*12d0*/  IMAD R2, R2, UR4, RZ ;  /* 0x0000000402027c24 */ /* 0x002fe2000f8e02ff */
[----:B------:R-:W-:Y:S05]  /*12e0*/  WARPSYNC.ALL ;  /* 0x0000000000007948 */ /* 0x000fea0003800000 */
[----:B--2---:R-:W-:Y:S01]  /*12f0*/  LOP3.LUT R18, R12, R23, RZ, 0x3c, !PT ;  /* 0x000000170c127212 */ /* 0x004fe200078e3cff */
[----:B------:R-:W-:Y:S06]  /*1300*/  BAR.SYNC.DEFER_BLOCKING 0x0 ;  /* 0x0000000000007b1d */ /* 0x000fec0000010000 */
[----:B------:R-:W2:Y:S01]  /*1310*/  @!P1 LDG.E R3, desc[UR8][R54.64+0x1000] ;  /* 0x0010000836039981 */ /* 0x000ea2000c1e1900 */
[----:B------:R-:W1:Y:S01]  /*1320*/  MUFU.RCP64H R13, 4.29496524800000000000e+09 ;  /* 0x41efffff000d7908 */ /* 0x000e620000001800 */
[----:B------:R-:W-:Y:S01]  /*1330*/  IMAD.MOV.U32 R16, RZ, RZ, -0x200000 ;  /* 0xffe00000ff107424 */ /* 0x000fe200078e00ff */
[----:B------:R-:W-:Y:S01]  /*1340*/  IADD3 R10, PT, PT, R10, 0x1, RZ ;  /* 0x000000010a0a7810 */ /* 0x000fe20007ffe0ff */
[----:B------:R-:W-:Y:S01]  /*1350*/  IMAD.MOV.U32 R17, RZ, RZ, 0x41efffff ;  /* 0x41efffffff117424 */ /* 0x000fe200078e00ff */
[----:B------:R-:W-:Y:S01]  /*1360*/  BSSY.RECONVERGENT B1, `(.L_x_12) ;  /* 0x000001d000017945 */ /* 0x000fe20003800200 */
[----:B------:R-:W-:Y:S01]  /*1370*/  IMAD.MOV.U32 R12, RZ, RZ, 0x1 ;  /* 0x00000001ff0c7424 */ /* 0x000fe200078e00ff */
[----:B------:R-:W-:-:S02]  /*1380*/  ISETP.NE.AND P3, PT, R10, 0x64, PT ;  /* 0x000000640a00780c */ /* 0x000fc40003f65270 */
[----:B------:R-:W3:Y:S03]  /*1390*/  I2F.F64.U32 R18, R18 ;  /* 0x0000001200127312 */ /* 0x000ee60000201800 */
[----:B-1----:R-:W-:Y:S01]  /*13a0*/  DFMA R14, R12, -R16, 1 ;  /* 0x3ff000000c0e742b */ /* 0x002fe20000000810 */
[----:B---3--:R-:W-:-:S07]  /*13b0*/  FSETP.GEU.AND P2, PT, |R19|, 6.5827683646048100446e-37, PT ;  /* 0x036000001300780b */ /* 0x008fce0003f4e200 */
[----:B------:R-:W-:-:S08]  /*13c0*/  DFMA R14, R14, R14, R14 ;  /* 0x0000000e0e0e722b */ /* 0x000fd0000000000e */
[----:B------:R-:W-:-:S08]  /*13d0*/  DFMA R14, R12, R14, R12 ;  /* 0x0000000e0c0e722b */ /* 0x000fd0000000000c */
[----:B------:R-:W-:-:S08]  /*13e0*/  DFMA R12, R14, -R16, 1 ;  /* 0x3ff000000e0c742b */ /* 0x000fd00000000810 */
[----:B------:R-:W-:-:S08]  /*13f0*/  DFMA R12, R14, R12, R14 ;  /* 0x0000000c0e0c722b */ /* 0x000fd0000000000e */
[----:B------:R-:W-:-:S08]  /*1400*/  DMUL R14, R18, R12 ;  /* 0x0000000c120e7228 */ /* 0x000fd00000000000 */
[----:B------:R-:W-:-:S08]  /*1410*/  DFMA R16, R14, -R16, R18 ;  /* 0x800000100e10722b */ /* 0x000fd00000000012 */
[----:B------:R-:W-:Y:S01]  /*1420*/  DFMA R12, R12, R16, R14 ;  /* 0x000000100c0c722b */ /* 0x000fe2000000000e */
[----:B------:R-:W-:-:S09]  /*1430*/  P2R R15, PR, RZ, 0x8 ;  /* 0x00000008ff0f7803 */ /* 0x000fd20000000000 */
[----:B------:R-:W-:-:S05]  /*1440*/  FFMA R0, RZ, 29.999998092651367188, R13 ;  /* 0x41efffffff007823 */ /* 0x000fca000000000d */
[----:B------:R-:W-:Y:S01]  /*1450*/  FSETP.GT.AND P0, PT, |R0|, 1.469367938527859385e-39, PT ;  /* 0x001000000000780b */ /* 0x000fe20003f04200 */
[----:B--2---:R-:W-:-:S05]  /*1460*/  @!P1 IMAD.IADD R3, R2, 0x1, R3 ;  /* 0x0000000102039824 */ /* 0x004fca00078e0203 */
[----:B------:R-:W-:-:S05]  /*1470*/  @!P1 LOP3.LUT R3, R3, 0x3ff, RZ, 0xc0, !PT ;  /* 0x000003ff03039812 */ /* 0x000fca00078ec0ff */
[----:B------:R0:W-:Y:S01]  /*1480*/  @!P1 STG.E desc[UR8][R54.64+0x1000], R3 ;  /* 0x0010000336009986 */ /* 0x0001e2000c101908 */
[----:B------:R-:W-:Y:S06]  /*1490*/  BAR.SYNC.DEFER_BLOCKING 0x0 ;  /* 0x0000000000007b1d */ /* 0x000fec0000010000 */
[----:B------:R-:W-:Y:S05]  /*14a0*/  @P0 BRA P2, `(.L_x_13) ;  /* 0x0000000000200947 */ /* 0x000fea0001000000 */
[----:B------:R-:W-:Y:S01]  /*14b0*/  IMAD.MOV.U32 R17, RZ, RZ, R18 ;  /* 0x000000ffff117224 */ /* 0x000fe200078e0012 */
[----:B------:R-:W-:Y:S01]  /*14c0*/  MOV R0, 0x1510 ;  /* 0x0000151000007802 */ /* 0x000fe20000000f00 */
[----:B------:R-:W-:Y:S02]  /*14d0*/  IMAD.MOV.U32 R16, RZ, RZ, R19 ;  /* 0x000000ffff107224 */ /* 0x000fe400078e0013 */
[----:B------:R-:W-:Y:S02]  /*14e0*/  IMAD.MOV.U32 R60, RZ, RZ, -0x200000 ;  /* 0xffe00000ff3c7424 */ /* 0x000fe400078e00ff */
[----:B------:R-:W-:-:S07]  /*14f0*/  IMAD.MOV.U32 R61, RZ, RZ, 0x41efffff ;  /* 0x41efffffff3d7424 */ /* 0x000fce00078e00ff */
[----:B0----5:R-:W-:Y:S05]  /*1500*/  CALL.REL.NOINC `($__internal_0_$__cuda_sm20_div_rn_f64_full) ;  /* 0x0000008400587944 */ /* 0x021fea0003c00000 */
[----:B------:R-:W-:Y:S02]  /*1510*/  IMAD.MOV.U32 R12, RZ, RZ, R17 ;  /* 0x000000ffff0c7224 */ /* 0x000fe400078e0011 */
[----:B------:R-:W-:-:S07]  /*1520*/  IMAD.MOV.U32 R13, RZ, RZ, R16 ;  /* 0x000000ffff0d7224 */ /* 0x000fce00078e0010 */
.L_x_13:
[----:B------:R-:W-:Y:S05]  /*1530*/  BSYNC.RECONVERGENT B1 ;  /* 0x0000000000017941 */ /* 0x000fea0003800200 */
.L_x_12:
[----:B------:R-:W2:Y:S04]  /*1540*/  LDG.E.64 R20, desc[UR8][R54.64+0x1008] ;  /* 0x0010080836147981 */ /* 0x000ea8000c1e1b00 */
[----:B------:R-:W2:Y:S02]  /*1550*/  LDG.E.64 R18, desc[UR8][R54.64+0x1000] ;  /* 0x0010000836127981 */ /* 0x000ea4000c1e1b00 */
[----:B--2---:R-:W-:Y:S02]  /*1560*/  IMAD.WIDE R16, R19, 0x4, R20 ;  /* 0x0000000413107825 */ /* 0x004fe400078e0214 */
[----:B------:R-:W2:Y:S04]  /*1570*/  LD.E R20, desc[UR8][R20.64+0x9f60] ;  /* 0x009f600814147980 */ /* 0x000ea8000c101900 */
[----:B------:R-:W3:Y:S01]  /*1580*/  LD.E R0, desc[UR8][R16.64] ;  /* 0x0000000810007980 */ /* 0x000ee2000c101900 */
[----:B0-----:R-:W-:-:S03]  /*1590*/  IMAD.IADD R3, R5, 0x1, R18 ;  /* 0x0000000105037824 */ /* 0x001fc600078e0212 */
[----:B------:R-:W4:Y:S02]  /*15a0*/  LD.E R31, desc[UR8][R16.64+0x9c40] ;  /* 0x009c4008101f7980 */ /* 0x000f24000c101900 */
[----:B------:R-:W-:Y:S02]  /*15b0*/  SHF.L.U32 R11, R3, 0x2, RZ ;  /* 0x00000002030b7819 */ /* 0x000fe400000006ff */
[----:B------:R-:W4:Y:S02]  /*15c0*/  LD.E R29, desc[UR8][R16.64+0x9920] ;  /* 0x00992008101d7980 */ /* 0x000f24000c101900 */
[----:B------:R-:W-:-:S04]  /*15d0*/  LOP3.LUT R23, R11, 0xffc, RZ, 0xc0, !PT ;  /* 0x00000ffc0b177812 */ /* 0x000fc800078ec0ff */
[----:B------:R-:W-:-:S05]  /*15e0*/  IADD3 R22, P0, PT, R54, R23, RZ ;  /* 0x0000001736167210 */ /* 0x000fca0007f1e0ff */
[----:B------:R-:W-:-:S05]  /*15f0*/  IMAD.X R23, RZ, RZ, R55, P0 ;  /* 0x000000ffff177224 */ /* 0x000fca00000e0637 */
[----:B------:R-:W2:Y:S01]  /*1600*/  LDG.E R22, desc[UR8][R22.64] ;  /* 0x0000000816167981 */ /* 0x000ea2000c1e1900 */
[----:B---3--:R-:W-:Y:S02]  /*1610*/  IMAD.IADD R3, R0, 0x1, R3 ;  /* 0x0000000100037824 */ /* 0x008fe400078e0203 */
[----:B------:R-:W-:Y:S02]  /*1620*/  VIADD R0, R11, 0x4 ;  /* 0x000000040b007836 */ /* 0x000fe40000000000 */
[----:B------:R-:W-:-:S03]  /*1630*/  IMAD.SHL.U32 R3, R3, 0x4, RZ ;  /* 0x0000000403037824 */ /* 0x000fc600078e00ff */
        /* <DEDUP_REMOVED lines=8> */
[----:B--2---:R-:W-:Y:S02]  /*16c0*/  LOP3.LUT R0, R25, R20, R22, 0x78, !PT ;  /* 0x0000001419007212 */ /* 0x004fe400078e7816 */
[----:B----4-:R-:W-:Y:S02]  /*16d0*/  SHF.R.U32.HI R31, RZ, R31, R26 ;  /* 0x0000001fff1f7219 */ /* 0x010fe4000001161a */
[----:B------:R-:W-:-:S04]  /*16e0*/  SHF.L.U32 R29, R0, R29, RZ ;  /* 0x0000001d001d7219 */ /* 0x000fc800000006ff */
[----:B------:R-:W-:Y:S01]  /*16f0*/  LOP3.LUT R29, R0, R31, R29, 0x96, !PT ;  /* 0x0000001f001d7212 */ /* 0x000fe200078e961d */
[----:B------:R-:W-:-:S04]  /*1700*/  IMAD.WIDE R22, R19, 0x3c, R16 ;  /* 0x0000003c13167825 */ /* 0x000fc800078e0210 */
[----:B------:R-:W-:-:S05]  /*1710*/  IMAD.SHL.U32 R0, R29, 0x4, RZ ;  /* 0x000000041d007824 */ /* 0x000fca00078e00ff */
[----:B------:R-:W-:-:S04]  /*1720*/  LOP3.LUT R19, R0, 0x3c, RZ, 0xc0, !PT ;  /* 0x0000003c00137812 */ /* 0x000fc800078ec0ff */
[----:B------:R-:W-:Y:S01]  /*1730*/  IADD3 R20, P0, PT, R22, R19, RZ ;  /* 0x0000001316147210 */ /* 0x000fe20007f1e0ff */
[----:B------:R-:W-:Y:S01]  /*1740*/  VIADD R11, R11, 0x57c ;  /* 0x0000057c0b0b7836 */ /* 0x000fe20000000000 */
[----:B------:R-:W2:Y:S02]  /*1750*/  LDG.E.64 R18, desc[UR8][R46.64+0x8] ;  /* 0x000008082e127981 */ /* 0x000ea4000c1e1b00 */
[----:B------:R-:W-:-:S05]  /*1760*/  IADD3.X R21, PT, PT, RZ, R23, RZ, P0, !PT ;  /* 0x00000017ff157210 */ /* 0x000fca00007fe4ff */
[----:B------:R-:W3:Y:S01]  /*1770*/  LD.E R20, desc[UR8][R20.64+0x320] ;  /* 0x0003200814147980 */ /* 0x000ee2000c101900 */
[----:B------:R-:W-:Y:S01]  /*1780*/  VIADD R3, R3, 0xfffffffc ;  /* 0xfffffffc03037836 */ /* 0x000fe20000000000 */
[----:B------:R-:W-:-:S04]  /*1790*/  LOP3.LUT R11, R11, 0xffc, RZ, 0xc0, !PT ;  /* 0x00000ffc0b0b7812 */ /* 0x000fc800078ec0ff */
[----:B------:R-:W-:Y:S02]  /*17a0*/  LOP3.LUT R3, R3, 0xffc, RZ, 0xc0, !PT ;  /* 0x00000ffc03037812 */ /* 0x000fe400078ec0ff */
[C---:B------:R-:W-:Y:S02]  /*17b0*/  IADD3 R16, P0, PT, R54.reuse, R11, RZ ;  /* 0x0000000b36107210 */ /* 0x040fe40007f1e0ff */
[----:B------:R-:W-:-:S03]  /*17c0*/  IADD3 R24, P2, PT, R54, R3, RZ ;  /* 0x0000000336187210 */ /* 0x000fc60007f5e0ff */
[--C-:B------:R-:W-:Y:S02]  /*17d0*/  IMAD.X R17, RZ, RZ, R55.reuse, P0 ;  /* 0x000000ffff117224 */ /* 0x100fe400000e0637 */
[----:B------:R-:W-:Y:S01]  /*17e0*/  IMAD.X R25, RZ, RZ, R55, P2 ;  /* 0x000000ffff197224 */ /* 0x000fe200010e0637 */
[----:B---3--:R-:W-:Y:S02]  /*17f0*/  LOP3.LUT R3, R29, R20, RZ, 0x3c, !PT ;  /* 0x000000141d037212 */ /* 0x008fe400078e3cff */
[----:B------:R-:W2:Y:S04]  /*1800*/  LDG.E.64 R20, desc[UR8][R46.64] ;  /* 0x000000082e147981 */ /* 0x000ea8000c1e1b00 */
[----:B------:R0:W5:Y:S04]  /*1810*/  LDG.E.64 R28, desc[UR8][R44.64+0x58] ;  /* 0x000058082c1c7981 */ /* 0x000168000c1e1b00 */
[----:B------:R1:W-:Y:S04]  /*1820*/  STG.E desc[UR8][R16.64], R3 ;  /* 0x0000000310007986 */ /* 0x0003e8000c101908 */
[----:B------:R-:W3:Y:S02]  /*1830*/  LDG.E R24, desc[UR8][R24.64] ;  /* 0x0000000818187981 */ /* 0x000ee4000c1e1900 */
[----:B---3--:R-:W-:-:S04]  /*1840*/  SHF.R.U32.HI R11, RZ, 0x10, R24 ;  /* 0x00000010ff0b7819 */ /* 0x008fc80000011618 */
[----:B------:R-:W-:-:S04]  /*1850*/  LOP3.LUT R11, R11, R24, RZ, 0x3c, !PT ;  /* 0x000000180b0b7212 */ /* 0x000fc800078e3cff */
[----:B------:R-:W-:-:S04]  /*1860*/  SHF.R.U32.HI R0, RZ, 0x8, R11 ;  /* 0x00000008ff007819 */ /* 0x000fc8000001160b */
[----:B------:R-:W-:-:S05]  /*1870*/  LOP3.LUT R0, R0, R11, RZ, 0x3c, !PT ;  /* 0x0000000b00007212 */ /* 0x000fca00078e3cff */
[----:B------:R-:W-:-:S05]  /*1880*/  IMAD.SHL.U32 R0, R0, 0x4, RZ ;  /* 0x0000000400007824 */ /* 0x000fca00078e00ff */
[----:B------:R-:W-:-:S04]  /*1890*/  LOP3.LUT R11, R0, 0x3c, RZ, 0xc0, !PT ;  /* 0x0000003c000b7812 */ /* 0x000fc800078ec0ff */
[----:B------:R-:W-:-:S05]  /*18a0*/  IADD3 R22, P0, PT, R22, R11, RZ ;  /* 0x0000000b16167210 */ /* 0x000fca0007f1e0ff */
[----:B------:R-:W-:-:S05]  /*18b0*/  IMAD.X R23, RZ, RZ, R23, P0 ;  /* 0x000000ffff177224 */ /* 0x000fca00000e0617 */
[----:B------:R-:W3:Y:S01]  /*18c0*/  LD.E R22, desc[UR8][R22.64+0x3520] ;  /* 0x0035200816167980 */ /* 0x000ee2000c101900 */
[----:B------:R-:W-:Y:S06]  /*18d0*/  BAR.SYNC.DEFER_BLOCKING 0x0 ;  /* 0x0000000000007b1d */ /* 0x000fec0000010000 */
[----:B------:R-:W4:Y:S01]  /*18e0*/  @!P1 LDG.E R11, desc[UR8][R54.64+0x1000] ;  /* 0x00100008360b9981 */ /* 0x000f22000c1e1900 */
[----:B------:R-:W0:Y:S01]  /*18f0*/  MUFU.RCP64H R25, 4.29496524800000000000e+09 ;  /* 0x41efffff00197908 */ /* 0x000e220000001800 */
[----:B-1----:R-:W-:Y:S01]  /*1900*/  IMAD.MOV.U32 R16, RZ, RZ, -0x200000 ;  /* 0xffe00000ff107424 */ /* 0x002fe200078e00ff */
[----:B------:R-:W-:Y:S01]  /*1910*/  MOV R17, 0x41efffff ;  /* 0x41efffff00117802 */ /* 0x000fe20000000f00 */
[----:B------:R-:W-:-:S06]  /*1920*/  IMAD.MOV.U32 R24, RZ, RZ, 0x1 ;  /* 0x00000001ff187424 */ /* 0x000fcc00078e00ff */
[----:B0-----:R-:W-:-:S08]  /*1930*/  DFMA R26, R24, -R16, 1 ;  /* 0x3ff00000181a742b */ /* 0x001fd00000000810 */
[----:B------:R-:W-:-:S08]  /*1940*/  DFMA R26, R26, R26, R26 ;  /* 0x0000001a1a1a722b */ /* 0x000fd0000000001a */
[----:B------:R-:W-:-:S08]  /*1950*/  DFMA R26, R24, R26, R24 ;  /* 0x0000001a181a722b */ /* 0x000fd00000000018 */
[----:B------:R-:W-:-:S08]  /*1960*/  DFMA R24, R26, -R16, 1 ;  /* 0x3ff000001a18742b */ /* 0x000fd00000000810 */
[----:B------:R-:W-:Y:S02]  /*1970*/  DFMA R26, R26, R24, R26 ;  /* 0x000000181a1a722b */ /* 0x000fe4000000001a */
[----:B--2---:R-:W-:Y:S01]  /*1980*/  DADD R18, R18, -R20 ;  /* 0x0000000012127229 */ /* 0x004fe20000000814 */
[----:B------:R-:W-:Y:S07]  /*1990*/  BSSY.RECONVERGENT B1, `(.L_x_14) ;  /* 0x0000018000017945 */ /* 0x000fee0003800200 */
[----:B-----5:R-:W-:Y:S01]  /*19a0*/  DFMA R32, R18, R12, R32 ;  /* 0x0000000c1220722b */ /* 0x020fe20000000020 */
[----:B---3--:R-:W-:-:S04]  /*19b0*/  LOP3.LUT R3, R22, R3, RZ, 0x3c, !PT ;  /* 0x0000000316037212 */ /* 0x008fc800078e3cff */
[----:B------:R-:W0:Y:S02]  /*19c0*/  I2F.F64.U32 R22, R3 ;  /* 0x0000000300167312 */ /* 0x000e240000201800 */
[----:B0-----:R-:W-:-:S08]  /*19d0*/  DMUL R24, R26, R22 ;  /* 0x000000161a187228 */ /* 0x001fd00000000000 */
[----:B------:R-:W-:Y:S01]  /*19e0*/  DFMA R16, R24, -R16, R22 ;  /* 0x800000101810722b */ /* 0x000fe20000000016 */
[----:B----4-:R-:W-:-:S07]  /*19f0*/  @!P1 IMAD.IADD R11, R2, 0x1, R11 ;  /* 0x00000001020b9824 */ /* 0x010fce00078e020b */
[----:B------:R-:W-:Y:S01]  /*1a00*/  DFMA R16, R26, R16, R24 ;  /* 0x000000101a10722b */ /* 0x000fe20000000018 */
[----:B------:R-:W-:-:S05]  /*1a10*/  @!P1 LOP3.LUT R11, R11, 0x3ff, RZ, 0xc0, !PT ;  /* 0x000003ff0b0b9812 */ /* 0x000fca00078ec0ff */
[----:B------:R0:W-:Y:S04]  /*1a20*/  @!P1 STG.E desc[UR8][R54.64+0x1000], R11 ;  /* 0x0010000b36009986 */ /* 0x0001e8000c101908 */
[----:B------:R-:W-:Y:S01]  /*1a30*/  FFMA R0, RZ, 29.999998092651367188, R17 ;  /* 0x41efffffff007823 */ /* 0x000fe20000000011 */
[----:B------:R-:W-:Y:S01]  /*1a40*/  BAR.SYNC.DEFER_BLOCKING 0x0 ;  /* 0x0000000000007b1d */ /* 0x000fe20000010000 */
[----:B------:R-:W-:-:S03]  /*1a50*/  FSETP.GEU.AND P1, PT, |R23|, 6.5827683646048100446e-37, PT ;  /* 0x036000001700780b */ /* 0x000fc60003f2e200 */
[----:B------:R-:W-:-:S13]  /*1a60*/  FSETP.GT.AND P0, PT, |R0|, 1.469367938527859385e-39, PT ;  /* 0x001000000000780b */ /* 0x000fda0003f04200 */
[----:B0-----:R-:W-:Y:S05]  /*1a70*/  @P0 BRA P1, `(.L_x_15) ;  /* 0x0000000000240947 */ /* 0x001fea0000800000 */
[----:B------:R-:W-:Y:S01]  /*1a80*/  IMAD.MOV.U32 R17, RZ, RZ, R22 ;  /* 0x000000ffff117224 */ /* 0x000fe200078e0016 */
[----:B------:R-:W-:Y:S01]  /*1a90*/  MOV R0, 0x1ae0 ;  /* 0x00001ae000007802 */ /* 0x000fe20000000f00 */
[----:B------:R-:W-:Y:S02]  /*1aa0*/  IMAD.MOV.U32 R16, RZ, RZ, R23 ;  /* 0x000000ffff107224 */ /* 0x000fe400078e0017 */
[----:B------:R-:W-:Y:S02]  /*1ab0*/  IMAD.MOV.U32 R60, RZ, RZ, -0x200000 ;  /* 0xffe00000ff3c7424 */ /* 0x000fe400078e00ff */
[----:B------:R-:W-:-:S07]  /*1ac0*/  IMAD.MOV.U32 R61, RZ, RZ, 0x41efffff ;  /* 0x41efffffff3d7424 */ /* 0x000fce00078e00ff */
[----:B------:R-:W-:Y:S05]  /*1ad0*/  CALL.REL.NOINC `($__internal_0_$__cuda_sm20_div_rn_f64_full) ;  /* 0x0000007c00e47944 */ /* 0x000fea0003c00000 */
[----:B------:R-:W-:-:S04]  /*1ae0*/  LOP3.LUT R17, R17, R16, RZ, 0x3c, !PT ;  /* 0x0000001011117212 */ /* 0x000fc800078e3cff */
[----:B------:R-:W-:-:S04]  /*1af0*/  LOP3.LUT R16, R17, R16, RZ, 0x3c, !PT ;  /* 0x0000001011107212 */ /* 0x000fc800078e3cff */
[----:B------:R-:W-:-:S07]  /*1b00*/  LOP3.LUT R17, R17, R16, RZ, 0x3c, !PT ;  /* 0x0000001011117212 */ /* 0x000fce00078e3cff */
.L_x_15:
[----:B------:R-:W-:Y:S05]  /*1b10*/  BSYNC.RECONVERGENT B1 ;  /* 0x0000000000017941 */ /* 0x000fea0003800200 */
.L_x_14:
[----:B------:R-:W2:Y:S04]  /*1b20*/  LDG.E.64 R20, desc[UR8][R54.64+0x1008] ;  /* 0x0010080836147981 */ /* 0x000ea8000c1e1b00 */
[----:B------:R-:W2:Y:S02]  /*1b30*/  LDG.E.64 R18, desc[UR8][R54.64+0x1000] ;  /* 0x0010000836127981 */ /* 0x000ea4000c1e1b00 */
[----:B--2---:R-:W-:Y:S02]  /*1b40*/  IMAD.WIDE R12, R19, 0x4, R20 ;  /* 0x00000004130c7825 */ /* 0x004fe400078e0214 */
[----:B------:R-:W2:Y:S04]  /*1b50*/  LD.E R20, desc[UR8][R20.64+0x9f60] ;  /* 0x009f600814147980 */ /* 0x000ea8000c101900 */
[----:B------:R-:W3:Y:S01]  /*1b60*/  LD.E R3, desc[UR8][R12.64] ;  /* 0x000000080c037980 */ /* 0x000ee2000c101900 */
[----:B------:R-:W-:-:S03]  /*1b70*/  IMAD.IADD R18, R5, 0x1, R18 ;  /* 0x0000000105127824 */ /* 0x000fc600078e0212 */
        /* <DEDUP_REMOVED lines=18> */
[----:B--2---:R-:W-:Y:S01]  /*1ca0*/  LOP3.LUT R3, R25, R20, R22, 0x78, !PT ;  /* 0x0000001419037212 */ /* 0x004fe200078e7816 */
[----:B------:R-:W-:Y:S02]  /*1cb0*/  VIADD R0, R0, 0x57c ;  /* 0x0000057c00007836 */ /* 0x000fe40000000000 */
[----:B------:R0:W5:Y:S01]  /*1cc0*/  LDG.E.64 R24, desc[UR8][R42.64+0xb0] ;  /* 0x0000b0082a187981 */ /* 0x000162000c1e1b00 */
[----:B----4-:R-:W-:Y:S02]  /*1cd0*/  SHF.R.U32.HI R11, RZ, R11, R26 ;  /* 0x0000000bff0b7219 */ /* 0x010fe4000001161a */
[----:B------:R-:W-:-:S04]  /*1ce0*/  SHF.L.U32 R14, R3, R14, RZ ;  /* 0x0000000e030e7219 */ /* 0x000fc800000006ff */
[----:B------:R-:W-:Y:S01]  /*1cf0*/  LOP3.LUT R11, R3, R11, R14, 0x96, !PT ;  /* 0x0000000b030b7212 */ /* 0x000fe200078e960e */
[----:B------:R-:W-:-:S04]  /*1d00*/  IMAD.WIDE R22, R19, 0x3c, R12 ;  /* 0x0000003c13167825 */ /* 0x000fc800078e020c */
[----:B------:R-:W-:-:S05]  /*1d10*/  IMAD.SHL.U32 R3, R11, 0x4, RZ ;  /* 0x000000040b037824 */ /* 0x000fca00078e00ff */
[----:B------:R-:W-:-:S04]  /*1d20*/  LOP3.LUT R3, R3, 0x3c, RZ, 0xc0, !PT ;  /* 0x0000003c03037812 */ /* 0x000fc800078ec0ff */
[----:B------:R-:W-:-:S04]  /*1d30*/  IADD3 R20, P0, PT, R22, R3, RZ ;  /* 0x0000000316147210 */ /* 0x000fc80007f1e0ff */
[----:B------:R-:W-:-:S05]  /*1d40*/  IADD3.X R21, PT, PT, RZ, R23, RZ, P0, !PT ;  /* 0x00000017ff157210 */ /* 0x000fca00007fe4ff */
[----:B------:R-:W2:Y:S01]  /*1d50*/  LD.E R20, desc[UR8][R20.64+0x320] ;  /* 0x0003200814147980 */ /* 0x000ea2000c101900 */
[----:B------:R-:W-:Y:S01]  /*1d60*/  VIADD R18, R18, 0xfffffffc ;  /* 0xfffffffc12127836 */ /* 0x000fe20000000000 */
[----:B------:R-:W-:-:S04]  /*1d70*/  LOP3.LUT R13, R0, 0xffc, RZ, 0xc0, !PT ;  /* 0x00000ffc000d7812 */ /* 0x000fc800078ec0ff */
[----:B------:R-:W-:Y:S02]  /*1d80*/  LOP3.LUT R27, R18, 0xffc, RZ, 0xc0, !PT ;  /* 0x00000ffc121b7812 */ /* 0x000fe400078ec0ff */
[C---:B------:R-:W-:Y:S01]  /*1d90*/  IADD3 R12, P0, PT, R54.reuse, R13, RZ ;  /* 0x0000000d360c7210 */ /* 0x040fe20007f1e0ff */
[----:B------:R-:W3:Y:S01]  /*1da0*/  LDG.E.64 R18, desc[UR8][R44.64+0x60] ;  /* 0x000060082c127981 */ /* 0x000ee2000c1e1b00 */
[----:B------:R-:W-:-:S03]  /*1db0*/  IADD3 R26, P1, PT, R54, R27, RZ ;  /* 0x0000001b361a7210 */ /* 0x000fc60007f3e0ff */
[--C-:B------:R-:W-:Y:S02]  /*1dc0*/  IMAD.X R13, RZ, RZ, R55.reuse, P0 ;  /* 0x000000ffff0d7224 */ /* 0x100fe400000e0637 */
[----:B------:R-:W-:Y:S01]  /*1dd0*/  IMAD.X R27, RZ, RZ, R55, P1 ;  /* 0x000000ffff1b7224 */ /* 0x000fe200008e0637 */
[----:B--2---:R-:W-:Y:S02]  /*1de0*/  LOP3.LUT R11, R11, R20, RZ, 0x3c, !PT ;  /* 0x000000140b0b7212 */ /* 0x004fe400078e3cff */
[----:B------:R-:W3:Y:S04]  /*1df0*/  LDG.E.64 R20, desc[UR8][R44.64+0x58] ;  /* 0x000058082c147981 */ /* 0x000ee8000c1e1b00 */
        /* <DEDUP_REMOVED lines=11> */
[----:B------:R-:W-:Y:S01]  /*1eb0*/  ISETP.NE.AND P0, PT, R5, RZ, PT ;  /* 0x000000ff0500720c */ /* 0x000fe20003f05270 */
[----:B------:R-:W-:-:S12]  /*1ec0*/  BAR.SYNC.DEFER_BLOCKING 0x0 ;  /* 0x0000000000007b1d */ /* 0x000fd80000010000 */
        /* <DEDUP_REMOVED lines=10> */
[----:B---3--:R-:W-:Y:S01]  /*1f70*/  DADD R18, R18, -R20 ;  /* 0x0000000012127229 */ /* 0x008fe20000000814 */
[----:B------:R-:W-:Y:S07]  /*1f80*/  BSSY.RECONVERGENT B1, `(.L_x_16) ;  /* 0x0000017000017945 */ /* 0x000fee0003800200 */
[----:B------:R-:W-:Y:S01]  /*1f90*/  DFMA R28, R18, R16, R28 ;  /* 0x00000010121c722b */ /* 0x000fe2000000001c */
[----:B--2---:R-:W-:-:S04]  /*1fa0*/  LOP3.LUT R11, R22, R11, RZ, 0x3c, !PT ;  /* 0x0000000b160b7212 */ /* 0x004fc800078e3cff */
[----:B------:R-:W0:Y:S02]  /*1fb0*/  I2F.F64.U32 R22, R11 ;  /* 0x0000000b00167312 */ /* 0x000e240000201800 */
[----:B0-----:R-:W-:-:S08]  /*1fc0*/  DMUL R26, R30, R22 ;  /* 0x000000161e1a7228 */ /* 0x001fd00000000000 */
[----:B------:R-:W-:Y:S01]  /*1fd0*/  DFMA R12, R26, -R12, R22 ;  /* 0x8000000c1a0c722b */ /* 0x000fe20000000016 */
[----:B----4-:R-:W-:-:S07]  /*1fe0*/  @!P0 IMAD.IADD R3, R2, 0x1, R3 ;  /* 0x0000000102038824 */ /* 0x010fce00078e0203 */
[----:B------:R-:W-:Y:S01]  /*1ff0*/  DFMA R12, R30, R12, R26 ;  /* 0x0000000c1e0c722b */ /* 0x000fe2000000001a */
[----:B------:R-:W-:Y:S02]  /*2000*/  @!P0 LOP3.LUT R3, R3, 0x3ff, RZ, 0xc0, !PT ;  /* 0x000003ff03038812 */ /* 0x000fe400078ec0ff */
[----:B------:R-:W-:-:S03]  /*2010*/  FSETP.GEU.AND P1, PT, |R23|, 6.5827683646048100446e-37, PT ;  /* 0x036000001700780b */ /* 0x000fc60003f2e200 */
[----:B------:R0:W-:Y:S04]  /*2020*/  @!P0 STG.E desc[UR8][R54.64+0x1000], R3 ;  /* 0x0010000336008986 */ /* 0x0001e8000c101908 */
[----:B------:R-:W-:Y:S01]  /*2030*/  FFMA R0, RZ, 29.999998092651367188, R13 ;  /* 0x41efffffff007823 */ /* 0x000fe2000000000d */
[----:B------:R-:W-:Y:S04]  /*2040*/  BAR.SYNC.DEFER_BLOCKING 0x0 ;  /* 0x0000000000007b1d */ /* 0x000fe80000010000 */
[----:B------:R-:W-:-:S13]  /*2050*/  FSETP.GT.AND P0, PT, |R0|, 1.469367938527859385e-39, PT ;  /* 0x001000000000780b */ /* 0x000fda0003f04200 */
[----:B0-----:R-:W-:Y:S05]  /*2060*/  @P0 BRA P1, `(.L_x_17) ;  /* 0x0000000000200947 */ /* 0x001fea0000800000 */
[----:B------:R-:W-:Y:S01]  /*2070*/  IMAD.MOV.U32 R17, RZ, RZ, R22 ;  /* 0x000000ffff117224 */ /* 0x000fe200078e0016 */
[----:B------:R-:W-:Y:S01]  /*2080*/  MOV R0, 0x20d0 ;  /* 0x000020d000007802 */ /* 0x000fe20000000f00 */
[----:B------:R-:W-:Y:S02]  /*2090*/  IMAD.MOV.U32 R16, RZ, RZ, R23 ;  /* 0x000000ffff107224 */ /* 0x000fe400078e0017 */
[----:B------:R-:W-:Y:S02]  /*20a0*/  IMAD.MOV.U32 R60, RZ, RZ, -0x200000 ;  /* 0xffe00000ff3c7424 */ /* 0x000fe400078e00ff */
[----:B------:R-:W-:-:S07]  /*20b0*/  IMAD.MOV.U32 R61, RZ, RZ, 0x41efffff ;  /* 0x41efffffff3d7424 */ /* 0x000fce00078e00ff */
[----:B-----5:R-:W-:Y:S05]  /*20c0*/  CALL.REL.NOINC `($__internal_0_$__cuda_sm20_div_rn_f64_full) ;  /* 0x0000007800687944 */ /* 0x020fea0003c00000 */
[----:B------:R-:W-:Y:S01]  /*20d0*/  IMAD.MOV.U32 R12, RZ, RZ, R17 ;  /* 0x000000ffff0c7224 */ /* 0x000fe200078e0011 */
[----:B------:R-:W-:-:S07]  /*20e0*/  MOV R13, R16 ;  /* 0x00000010000d7202 */ /* 0x000fce0000000f00 */
.L_x_17:
[----:B------:R-:W-:Y:S05]  /*20f0*/  BSYNC.RECONVERGENT B1 ;  /* 0x0000000000017941 */ /* 0x000fea0003800200 */
.L_x_16:
[----:B------:R-:W2:Y:S04]  /*2100*/  LDG.E.64 R20, desc[UR8][R54.64+0x1008] ;  /* 0x0010080836147981 */ /* 0x000ea8000c1e1b00 */
[----:B------:R-:W2:Y:S02]  /*2110*/  LDG.E.64 R18, desc[UR8][R54.64+0x1000] ;  /* 0x0010000836127981 */ /* 0x000ea4000c1e1b00 */
[----:B--2---:R-:W-:Y:S02]  /*2120*/  IMAD.WIDE R16, R19, 0x4, R20 ;  /* 0x0000000413107825 */ /* 0x004fe400078e0214 */
[----:B------:R-:W2:Y:S04]  /*2130*/  LD.E R20, desc[UR8][R20.64+0x9f60] ;  /* 0x009f600814147980 */ /* 0x000ea8000c101900 */
[----:B------:R-:W3:Y:S01]  /*2140*/  LD.E R3, desc[UR8][R16.64] ;  /* 0x0000000810037980 */ /* 0x000ee2000c101900 */
[----:B------:R-:W-:-:S03]  /*2150*/  IMAD.IADD R18, R5, 0x1, R18 ;  /* 0x0000000105127824 */ /* 0x000fc600078e0212 */
[----:B------:R-:W4:Y:S01]  /*2160*/  LD.E R27, desc[UR8][R16.64+0x9c40] ;  /* 0x009c4008101b7980 */ /* 0x000f22000c101900 */
[----:B------:R-:W-:-:S03]  /*2170*/  IMAD.SHL.U32 R0, R18, 0x4, RZ ;  /* 0x0000000412007824 */ /* 0x000fc600078e00ff */
[----:B------:R-:W4:Y:S01]  /*2180*/  LD.E R14, desc[UR8][R16.64+0x9920] ;  /* 0x00992008100e7980 */ /* 0x000f22000c101900 */
[C---:B------:R-:W-:Y:S01]  /*2190*/  VIADD R11, R0.reuse, 0x4 ;  /* 0x00000004000b7836 */ /* 0x040fe20000000000 */
[----:B------:R-:W-:-:S04]  /*21a0*/  LOP3.LUT R23, R0, 0xffc, RZ, 0xc0, !PT ;  /* 0x00000ffc00177812 */ /* 0x000fc800078ec0ff */
[----:B------:R-:W-:Y:S02]  /*21b0*/  LOP3.LUT R11, R11, 0xffc, RZ, 0xc0, !PT ;  /* 0x00000ffc0b0b7812 */ /* 0x000fe400078ec0ff */
[C---:B------:R-:W-:Y:S02]  /*21c0*/  IADD3 R22, P0, PT, R54.reuse, R23, RZ ;  /* 0x0000001736167210 */ /* 0x040fe40007f1e0ff */
[----:B------:R-:W-:-:S03]  /*21d0*/  IADD3 R30, P1, PT, R54, R11, RZ ;  /* 0x0000000b361e7210 */ /* 0x000fc60007f3e0ff */
[--C-:B------:R-:W-:Y:S02]  /*21e0*/  IMAD.X R23, RZ, RZ, R55.reuse, P0 ;  /* 0x000000ffff177224 */ /* 0x100fe400000e0637 */
[----:B------:R-:W-:-:S03]  /*21f0*/  IMAD.X R31, RZ, RZ, R55, P1 ;  /* 0x000000ffff1f7224 */ /* 0x000fc600008e0637 */
[----:B------:R-:W2:Y:S04]  /*2200*/  LDG.E R22, desc[UR8][R22.64] ;  /* 0x0000000816167981 */ /* 0x000ea8000c1e1900 */
[----:B------:R-:W2:Y:S01]  /*2210*/  LDG.E R31, desc[UR8][R30.64] ;  /* 0x000000081e1f7981 */ /* 0x000ea2000c1e1900 */
[----:B---3--:R-:W-:-:S04]  /*2220*/  IMAD.IADD R3, R3, 0x1, R18 ;  /* 0x0000000103037824 */ /* 0x008fc800078e0212 */
[----:B------:R-:W-:-:S05]  /*2230*/  IMAD.SHL.U32 R3, R3, 0x4, RZ ;  /* 0x0000000403037824 */ /* 0x000fca00078e00ff */
[----:B------:R-:W-:-:S04]  /*2240*/  LOP3.LUT R61, R3, 0xffc, RZ, 0xc0, !PT ;  /* 0x00000ffc033d7812 */ /* 0x000fc800078ec0ff */
[----:B------:R-:W-:-:S04]  /*2250*/  IADD3 R60, P0, PT, R54, R61, RZ ;  /* 0x0000003d363c7210 */ /* 0x000fc80007f1e0ff */
[----:B------:R-:W-:-:S05]  /*2260*/  IADD3.X R61, PT, PT, RZ, R55, RZ, P0, !PT ;  /* 0x00000037ff3d7210 */ /* 0x000fca00007fe4ff */
[----:B------:R-:W3:Y:S01]  /*2270*/  LDG.E R60, desc[UR8][R60.64] ;  /* 0x000000083c3c7981 */ /* 0x000ee2000c1e1900 */
[----:B--2---:R-:W-:Y:S01]  /*2280*/  LOP3.LUT R11, R31, R20, R22, 0x78, !PT ;  /* 0x000000141f0b7212 */ /* 0x004fe200078e7816 */
[----:B------:R-:W-:Y:S02]  /*2290*/  VIADD R0, R0, 0x57c ;  /* 0x0000057c00007836 */ /* 0x000fe40000000000 */
[----:B------:R-:W2:Y:S01]  /*22a0*/  LDG.E.64 R22, desc[UR8][R42.64+0xb0] ;  /* 0x0000b0082a167981 */ /* 0x000ea2000c1e1b00 */
[----:B----4-:R-:W-:Y:S02]  /*22b0*/  SHF.L.U32 R14, R11, R14, RZ ;  /* 0x0000000e0b0e7219 */ /* 0x010fe400000006ff */
[----:B---3--:R-:W-:-:S04]  /*22c0*/  SHF.R.U32.HI R27, RZ, R27, R60 ;  /* 0x0000001bff1b7219 */ /* 0x008fc8000001163c */
[----:B------:R-:W-:Y:S01]  /*22d0*/  LOP3.LUT R14, R11, R27, R14, 0x96, !PT ;  /* 0x0000001b0b0e7212 */ /* 0x000fe200078e960e */
[----:B------:R-:W-:-:S04]  /*22e0*/  IMAD.WIDE R26, R19, 0x3c, R16 ;  /* 0x0000003c131a7825 */ /* 0x000fc800078e0210 */
[----:B------:R-:W-:Y:S01]  /*22f0*/  IMAD.SHL.U32 R11, R14, 0x4, RZ ;  /* 0x000000040e0b7824 */ /* 0x000fe200078e00ff */
[----:B------:R-:W2:Y:S04]  /*2300*/  LDG.E.64 R18, desc[UR8][R42.64+0xb8] ;  /* 0x0000b8082a127981 */ /* 0x000ea8000c1e1b00 */
[----:B------:R-:W-:-:S04]  /*2310*/  LOP3.LUT R11, R11, 0x3c, RZ, 0xc0, !PT ;  /* 0x0000003c0b0b7812 */ /* 0x000fc800078ec0ff */
[----:B------:R-:W-:-:S05]  /*2320*/  IADD3 R20, P0, PT, R26, R11, RZ ;  /* 0x0000000b1a147210 */ /* 0x000fca0007f1e0ff */
[----:B------:R-:W-:-:S06]  /*2330*/  IMAD.X R21, RZ, RZ, R27, P0 ;  /* 0x000000ffff157224 */ /* 0x000fcc00000e061b */
        /* <DEDUP_REMOVED lines=18> */
[----:B------:R-:W-:-:S04]  /*2460*/  IADD3 R26, P0, PT, R26, R11, RZ ;  /* 0x0000000b1a1a7210 */ /* 0x000fc80007f1e0ff */
[----:B------:R-:W-:-:S05]  /*2470*/  IADD3.X R27, PT, PT, RZ, R27, RZ, P0, !PT ;  /* 0x0000001bff1b7210 */ /* 0x000fca00007fe4ff */
[----:B------:R-:W3:Y:S01]  /*2480*/  LD.E R26, desc[UR8][R26.64+0x3520] ;  /* 0x003520081a1a7980 */ /* 0x000ee2000c101900 */
[----:B------:R-:W-:Y:S01]  /*2490*/  ISETP.NE.AND P0, PT, R5, RZ, PT ;  /* 0x000000ff0500720c */ /* 0x000fe20003f05270 */
[----:B------:R-:W-:-:S12]  /*24a0*/  BAR.SYNC.DEFER_BLOCKING 0x0 ;  /* 0x0000000000007b1d */ /* 0x000fd80000010000 */
[----:B------:R-:W4:Y:S01]  /*24b0*/  @!P0 LDG.E R11, desc[UR8][R54.64+0x1000] ;  /* 0x00100008360b8981 */ /* 0x000f22000c1e1900 */
[----:B------:R-:W2:Y:S01]  /*24c0*/  MUFU.RCP64H R31, 4.29496524800000000000e+09 ;  /* 0x41efffff001f7908 */ /* 0x000ea20000001800 */
[----:B-1----:R-:W-:Y:S02]  /*24d0*/  IMAD.MOV.U32 R16, RZ, RZ, -0x200000 ;  /* 0xffe00000ff107424 */ /* 0x002fe400078e00ff */
[----:B------:R-:W-:Y:S02]  /*24e0*/  IMAD.MOV.U32 R17, RZ, RZ, 0x41efffff ;  /* 0x41efffffff117424 */ /* 0x000fe400078e00ff */
[----:B------:R-:W-:-:S06]  /*24f0*/  IMAD.MOV.U32 R30, RZ, RZ, 0x1 ;  /* 0x00000001ff1e7424 */ /* 0x000fcc00078e00ff */
[----:B--2---:R-:W-:-:S08]  /*2500*/  DFMA R60, R30, -R16, 1 ;  /* 0x3ff000001e3c742b */ /* 0x004fd00000000810 */
[----:B------:R-:W-:-:S08]  /*2510*/  DFMA R60, R60, R60, R60 ;  /* 0x0000003c3c3c722b */ /* 0x000fd0000000003c */
[----:B------:R-:W-:-:S08]  /*2520*/  DFMA R60, R30, R60, R30 ;  /* 0x0000003c1e3c722b */ /* 0x000fd0000000001e */
[----:B------:R-:W-:-:S08]  /*2530*/  DFMA R30, R60, -R16, 1 ;  /* 0x3ff000003c1e742b */ /* 0x000fd00000000810 */
[----:B------:R-:W-:Y:S02]  /*2540*/  DFMA R60, R60, R30, R60 ;  /* 0x0000001e3c3c722b */ /* 0x000fe4000000003c */
[----:B------:R-:W-:Y:S01]  /*2550*/  DADD R18, R18, -R22 ;  /* 0x0000000012127229 */ /* 0x000fe20000000816 */
[----:B------:R-:W-:Y:S07]  /*2560*/  BSSY.RECONVERGENT B1, `(.L_x_18) ;  /* 0x0000018000017945 */ /* 0x000fee0003800200 */
[----:B-----5:R-:W-:Y:S01]  /*2570*/  DFMA R24, R18, R12, R24 ;  /* 0x0000000c1218722b */ /* 0x020fe20000000018 */
[----:B---3--:R-:W-:-:S04]  /*2580*/  LOP3.LUT R3, R26, R3, RZ, 0x3c, !PT ;  /* 0x000000031a037212 */ /* 0x008fc800078e3cff */
[----:B------:R-:W1:Y:S02]  /*2590*/  I2F.F64.U32 R26, R3 ;  /* 0x00000003001a7312 */ /* 0x000e640000201800 */
[----:B-1----:R-:W-:-:S08]  /*25a0*/  DMUL R30, R60, R26 ;  /* 0x0000001a3c1e7228 */ /* 0x002fd00000000000 */
        /* <DEDUP_REMOVED lines=12> */
[----:B------:R-:W-:Y:S01]  /*2670*/  IMAD.MOV.U32 R16, RZ, RZ, R27 ;  /* 0x000000ffff107224 */ /* 0x000fe200078e001b */
[----:B------:R-:W-:Y:S01]  /*2680*/  MOV R0, 0x26b0 ;  /* 0x000026b000007802 */ /* 0x000fe20000000f00 */
[----:B------:R-:W-:-:S07]  /*2690*/  IMAD.MOV.U32 R60, RZ, RZ, -0x200000 ;  /* 0xffe00000ff3c7424 */ /* 0x000fce00078e00ff */
[----:B------:R-:W-:Y:S05]  /*26a0*/  CALL.REL.NOINC `($__internal_0_$__cuda_sm20_div_rn_f64_full) ;  /* 0x0000007000f07944 */ /* 0x000fea0003c00000 */
[----:B------:R-:W-:-:S04]  /*26b0*/  LOP3.LUT R17, R17, R16, RZ, 0x3c, !PT ;  /* 0x0000001011117212 */ /* 0x000fc800078e3cff */
[----:B------:R-:W-:-:S04]  /*26c0*/  LOP3.LUT R16, R17, R16, RZ, 0x3c, !PT ;  /* 0x0000001011107212 */ /* 0x000fc800078e3cff */
[----:B------:R-:W-:-:S07]  /*26d0*/  LOP3.LUT R17, R17, R16, RZ, 0x3c, !PT ;  /* 0x0000001011117212 */ /* 0x000fce00078e3cff */
.L_x_19:
[----:B------:R-:W-:Y:S05]  /*26e0*/  BSYNC.RECONVERGENT B1 ;  /* 0x0000000000017941 */ /* 0x000fea0003800200 */
.L_x_18:
[----:B------:R-:W2:Y:S04]  /*26f0*/  LDG.E.64 R2, desc[UR8][R40.64+0x110] ;  /* 0x0001100828027981 */ /* 0x000ea8000c1e1b00 */
[----:B------:R-:W2:Y:S01]  /*2700*/  LDG.E.64 R12, desc[UR8][R40.64+0x108] ;  /* 0x00010808280c7981 */ /* 0x000ea2000c1e1b00 */
[----:B------:R-:W-:Y:S01]  /*2710*/  DADD R32, R32, -0.5 ;  /* 0xbfe0000020207429 */ /* 0x000fe20000000000 */
[----:B------:R-:W-:Y:S01]  /*2720*/  BSSY.RECONVERGENT B0, `(.L_x_20) ;  /* 0x0000009000007945 */ /* 0x000fe20003800200 */
[----:B------:R-:W-:Y:S01]  /*2730*/  IMAD.MOV.U32 R14, RZ, RZ, 0x40000000 ;  /* 0x40000000ff0e7424 */ /* 0x000fe200078e00ff */
[----:B------:R-:W-:Y:S01]  /*2740*/  MOV R0, 0x27b0 ;  /* 0x000027b000007802 */ /* 0x000fe20000000f00 */
[----:B--2---:R-:W-:-:S04]  /*2750*/  DADD R2, R2, -R12 ;  /* 0x0000000002027229 */ /* 0x004fc8000000080c */
[----:B------:R-:W-:-:S04]  /*2760*/  DADD R12, -RZ, |R32| ;  /* 0x00000000ff0c7229 */ /* 0x000fc80000000520 */
[----:B------:R-:W-:-:S06]  /*2770*/  DFMA R20, R2, R16, R20 ;  /* 0x000000100214722b */ /* 0x000fcc0000000014 */
[----:B------:R-:W-:Y:S02]  /*2780*/  IMAD.MOV.U32 R16, RZ, RZ, R12 ;  /* 0x000000ffff107224 */ /* 0x000fe400078e000c */
[----:B------:R-:W-:-:S07]  /*2790*/  IMAD.MOV.U32 R70, RZ, RZ, R13 ;  /* 0x000000ffff467224 */ /* 0x000fce00078e000d */
[----:B------:R-:W-:Y:S05]  /*27a0*/  CALL.REL.NOINC `($_Z11integrationP17curandStateMtgp32PdS1_S1_S1_i$__internal_accurate_pow) ;  /* 0x0000007800407944 */ /* 0x000fea0003c00000 */
[----:B------:R-:W-:Y:S05]  /*27b0*/  BSYNC.RECONVERGENT B0 ;  /* 0x0000000000007941 */ /* 0x000fea0003800200 */
.L_x_20:
[C---:B------:R-:W-:Y:S01]  /*27c0*/  DADD R2, R32.reuse, 2 ;  /* 0x4000000020027429 */ /* 0x040fe20000000000 */
[----:B------:R-:W-:Y:S01]  /*27d0*/  BSSY.RECONVERGENT B0, `(.L_x_21) ;  /* 0x0000011000007945 */ /* 0x000fe20003800200 */
[----:B------:R-:W-:-:S06]  /*27e0*/  DSETP.NEU.AND P0, PT, R32, RZ, PT ;  /* 0x000000ff2000722a */ /* 0x000fcc0003f0d000 */
[----:B------:R-:W-:Y:S02]  /*27f0*/  FSEL R30, R18, RZ, P0 ;  /* 0x000000ff121e7208 */ /* 0x000fe40000000000 */
[----:B------:R-:W-:Y:S02]  /*2800*/  LOP3.LUT R11, R3, 0x7ff00000, RZ, 0xc0, !PT ;  /* 0x7ff00000030b7812 */ /* 0x000fe400078ec0ff */
[----:B------:R-:W-:Y:S01]  /*2810*/  FSEL R31, R19, RZ, P0 ;  /* 0x000000ff131f7208 */ /* 0x000fe20000000000 */
[----:B------:R-:W-:Y:S01]  /*2820*/  IMAD.MOV.U32 R2, RZ, RZ, R30 ;  /* 0x000000ffff027224 */ /* 0x000fe200078e001e */
[----:B------:R-:W-:-:S03]  /*2830*/  ISETP.NE.AND P1, PT, R11, 0x7ff00000, PT ;  /* 0x7ff000000b00780c */ /* 0x000fc60003f25270 */
[----:B------:R-:W-:-:S10]  /*2840*/  IMAD.MOV.U32 R3, RZ, RZ, R31 ;  /* 0x000000ffff037224 */ /* 0x000fd400078e001f */
[----:B------:R-:W-:Y:S05]  /*2850*/  @P1 BRA `(.L_x_22) ;  /* 0x0000000000201947 */ /* 0x000fea0003800000 */
[----:B------:R-:W-:-:S14]  /*2860*/  DSETP.NAN.AND P0, PT, R32, R32, PT ;  /* 0x000000202000722a */ /* 0x000fdc0003f08000 */
[----:B------:R-:W-:Y:S01]  /*2870*/  @P0 DADD R2, R32, 2 ;  /* 0x4000000020020429 */ /* 0x000fe20000000000 */
[----:B------:R-:W-:Y:S10]  /*2880*/  @P0 BRA `(.L_x_22) ;  /* 0x0000000000140947 */ /* 0x000ff40003800000 */
[----:B------:R-:W-:Y:S01]  /*2890*/  DSETP.NEU.AND P0, PT, |R32|, +INF , PT ;  /* 0x7ff000002000742a */ /* 0x000fe20003f0d200 */
[----:B------:R-:W-:Y:S02]  /*28a0*/  IMAD.MOV.U32 R2, RZ, RZ, R30 ;  /* 0x000000ffff027224 */ /* 0x000fe400078e001e */
[----:B------:R-:W-:-:S11]  /*28b0*/  IMAD.MOV.U32 R3, RZ, RZ, R31 ;  /* 0x000000ffff037224 */ /* 0x000fd600078e001f */
[----:B------:R-:W-:Y:S01]  /*28c0*/  @!P0 MOV R2, 0x0 ;  /* 0x0000000000028802 */ /* 0x000fe20000000f00 */
[----:B------:R-:W-:-:S07]  /*28d0*/  @!P0 IMAD.MOV.U32 R3, RZ, RZ, 0x7ff00000 ;  /* 0x7ff00000ff038424 */ /* 0x000fce00078e00ff */
.L_x_22:
[----:B------:R-:W-:Y:S05]  /*28e0*/  BSYNC.RECONVERGENT B0 ;  /* 0x0000000000007941 */ /* 0x000fea0003800200 */
.L_x_21:
[----:B------:R-:W-:Y:S01]  /*28f0*/  DMUL R2, R2, -50 ;  /* 0xc049000002027828 */ /* 0x000fe20000000000 */
[----:B------:R-:W-:Y:S01]  /*2900*/  IMAD.MOV.U32 R12, RZ, RZ, 0x652b82fe ;  /* 0x652b82feff0c7424 */ /* 0x000fe200078e00ff */
[----:B------:R-:W-:Y:S01]  /*2910*/  DSETP.NEU.AND P2, PT, R32, 1, PT ;  /* 0x3ff000002000742a */ /* 0x000fe20003f4d000 */
[----:B------:R-:W-:Y:S01]  /*2920*/  IMAD.MOV.U32 R13, RZ, RZ, 0x3ff71547 ;  /* 0x3ff71547ff0d7424 */ /* 0x000fe200078e00ff */
[----:B------:R-:W-:Y:S01]  /*2930*/  UMOV UR4, 0xfefa39ef ;  /* 0xfefa39ef00047882 */ /* 0x000fe20000000000 */
[----:B------:R-:W-:Y:S01]  /*2940*/  UMOV UR5, 0x3fe62e42 ;  /* 0x3fe62e4200057882 */ /* 0x000fe20000000000 */
[----:B------:R-:W-:Y:S01]  /*2950*/  DADD R28, R28, -0.5 ;  /* 0xbfe000001c1c7429 */ /* 0x000fe20000000000 */
[----:B------:R-:W-:Y:S03]  /*2960*/  BSSY.RECONVERGENT B0, `(.L_x_23) ;  /* 0x000003b000007945 */ /* 0x000fe60003800200 */
[----:B------:R-:W-:-:S02]  /*2970*/  FSEL R2, R2, RZ, P2 ;  /* 0x000000ff02027208 */ /* 0x000fc40001000000 */
[----:B------:R-:W-:-:S04]  /*2980*/  FSEL R3, R3, -3.140625, P2 ;  /* 0xc049000003037808 */ /* 0x000fc80001000000 */
[----:B------:R-:W-:Y:S02]  /*2990*/  FSETP.GEU.AND P0, PT, |R3|, 4.1917929649353027344, PT ;  /* 0x4086232b0300780b */ /* 0x000fe40003f0e200 */
[----:B------:R-:W-:-:S08]  /*29a0*/  DFMA R12, R2, R12, 6.75539944105574400000e+15 ;  /* 0x43380000020c742b */ /* 0x000fd0000000000c */
[----:B------:R-:W-:-:S08]  /*29b0*/  DADD R16, R12, -6.75539944105574400000e+15 ;  /* 0xc33800000c107429 */ /* 0x000fd00000000000 */
[----:B------:R-:W-:Y:S01]  /*29c0*/  DFMA R18, R16, -UR4, R2 ;  /* 0x8000000410127c2b */ /* 0x000fe20008000002 */
[----:B------:R-:W-:Y:S01]  /*29d0*/  UMOV UR4, 0x3b39803f ;  /* 0x3b39803f00047882 */ /* 0x000fe20000000000 */
[----:B------:R-:W-:-:S06]  /*29e0*/  UMOV UR5, 0x3c7abc9e ;  /* 0x3c7abc9e00057882 */ /* 0x000fcc0000000000 */
[----:B------:R-:W-:Y:S01]  /*29f0*/  DFMA R16, R16, -UR4, R18 ;  /* 0x8000000410107c2b */ /* 0x000fe20008000012 */
[----:B------:R-:W-:Y:S01]  /*2a00*/  UMOV UR4, 0x69ce2bdf ;  /* 0x69ce2bdf00047882 */ /* 0x000fe20000000000 */
[----:B------:R-:W-:Y:S01]  /*2a10*/  IMAD.MOV.U32 R18, RZ, RZ, -0x35dec16 ;  /* 0xfca213eaff127424 */ /* 0x000fe200078e00ff */
[----:B------:R-:W-:Y:S01]  /*2a20*/  UMOV UR5, 0x3e5ade15 ;  /* 0x3e5ade1500057882 */ /* 0x000fe20000000000 */
[----:B------:R-:W-:-:S06]  /*2a30*/  IMAD.MOV.U32 R19, RZ, RZ, 0x3e928af3 ;  /* 0x3e928af3ff137424 */ /* 0x000fcc00078e00ff */
[----:B------:R-:W-:Y:S01]  /*2a40*/  DFMA R18, R16, UR4, R18 ;  /* 0x0000000410127c2b */ /* 0x000fe20008000012 */
[----:B------:R-:W-:Y:S01]  /*2a50*/  UMOV UR4, 0x62401315 ;  /* 0x6240131500047882 */ /* 0x000fe20000000000 */
[----:B------:R-:W-:-:S06]  /*2a60*/  UMOV UR5, 0x3ec71dee ;  /* 0x3ec71dee00057882 */ /* 0x000fcc0000000000 */
[----:B------:R-:W-:Y:S01]  /*2a70*/  DFMA R18, R16, R18, UR4 ;  /* 0x0000000410127e2b */ /* 0x000fe20008000012 */
        /* <DEDUP_REMOVED lines=20> */
[----:B------:R-:W-:-:S08]  /*2bc0*/  DFMA R18, R16, R18, UR4 ;  /* 0x0000000410127e2b */ /* 0x000fd00008000012 */
[----:B------:R-:W-:-:S08]  /*2bd0*/  DFMA R18, R16, R18, 1 ;  /* 0x3ff000001012742b */ /* 0x000fd00000000012 */
[----:B------:R-:W-:Y:S02]  /*2be0*/  DFMA R26, R16, R18, 1 ;  /* 0x3ff00000101a742b */ /* 0x000fe40000000012 */
[----:B------:R-:W-:-:S08]  /*2bf0*/  DADD R18, -RZ, |R28| ;  /* 0x00000000ff127229 */ /* 0x000fd0000000051c */
[----:B------:R-:W-:Y:S01]  /*2c00*/  IMAD R23, R12, 0x100000, R27 ;  /* 0x001000000c177824 */ /* 0x000fe200078e021b */
[----:B------:R-:W-:Y:S01]  /*2c10*/  MOV R22, R26 ;  /* 0x0000001a00167202 */ /* 0x000fe20000000f00 */
[----:B------:R-:W-:Y:S01]  /*2c20*/  IMAD.MOV.U32 R16, RZ, RZ, R18 ;  /* 0x000000ffff107224 */ /* 0x000fe200078e0012 */
[----:B------:R-:W-:Y:S06]  /*2c30*/  @!P0 BRA `(.L_x_24) ;  /* 0x0000000000348947 */ /* 0x000fec0003800000 */
[----:B------:R-:W-:Y:S01]  /*2c40*/  FSETP.GEU.AND P1, PT, |R3|, 4.2275390625, PT ;  /* 0x408748000300780b */ /* 0x000fe20003f2e200 */
[C---:B------:R-:W-:Y:S02]  /*2c50*/  DADD R22, R2.reuse, +INF ;  /* 0x7ff0000002167429 */ /* 0x040fe40000000000 */
[----:B------:R-:W-:-:S08]  /*2c60*/  DSETP.GEU.AND P0, PT, R2, RZ, PT ;  /* 0x000000ff0200722a */ /* 0x000fd00003f0e000 */
[----:B------:R-:W-:Y:S02]  /*2c70*/  FSEL R22, R22, RZ, P0 ;  /* 0x000000ff16167208 */ /* 0x000fe40000000000 */
[----:B------:R-:W-:Y:S01]  /*2c80*/  @!P1 LEA.HI R0, R12, R12, RZ, 0x1 ;  /* 0x0000000c0c009211 */ /* 0x000fe200078f08ff */
[----:B------:R-:W-:Y:S01]  /*2c90*/  @!P1 IMAD.MOV.U32 R2, RZ, RZ, R26 ;  /* 0x000000ffff029224 */ /* 0x000fe200078e001a */
[----:B------:R-:W-:Y:S02]  /*2ca0*/  FSEL R23, R23, RZ, P0 ;  /* 0x000000ff17177208 */ /* 0x000fe40000000000 */
[----:B------:R-:W-:-:S05]  /*2cb0*/  @!P1 SHF.R.S32.HI R3, RZ, 0x1, R0 ;  /* 0x00000001ff039819 */ /* 0x000fca0000011400 */
[----:B------:R-:W-:Y:S02]  /*2cc0*/  @!P1 IMAD.IADD R12, R12, 0x1, -R3 ;  /* 0x000000010c0c9824 */ /* 0x000fe400078e0a03 */
[----:B------:R-:W-:-:S03]  /*2cd0*/  @!P1 IMAD R3, R3, 0x100000, R27 ;  /* 0x0010000003039824 */ /* 0x000fc600078e021b */
[----:B------:R-:W-:Y:S01]  /*2ce0*/  @!P1 LEA R13, R12, 0x3ff00000, 0x14 ;  /* 0x3ff000000c0d9811 */ /* 0x000fe200078ea0ff */
[----:B------:R-:W-:-:S06]  /*2cf0*/  @!P1 IMAD.MOV.U32 R12, RZ, RZ, RZ ;  /* 0x000000ffff0c9224 */ /* 0x000fcc00078e00ff */
[----:B------:R-:W-:-:S11]  /*2d00*/  @!P1 DMUL R22, R2, R12 ;  /* 0x0000000c02169228 */ /* 0x000fd60000000000 */
.L_x_24:
[----:B------:R-:W-:Y:S05]  /*2d10*/  BSYNC.RECONVERGENT B0 ;  /* 0x0000000000007941 */ /* 0x000fea0003800200 */
.L_x_23:
[----:B------:R-:W-:Y:S01]  /*2d20*/  BSSY.RECONVERGENT B0, `(.L_x_25) ;  /* 0x0000005000007945 */ /* 0x000fe20003800200 */
[----:B------:R-:W-:Y:S01]  /*2d30*/  IMAD.MOV.U32 R70, RZ, RZ, R19 ;  /* 0x000000ffff467224 */ /* 0x000fe200078e0013 */
[----:B------:R-:W-:Y:S01]  /*2d40*/  MOV R0, 0x2d70 ;  /* 0x00002d7000007802 */ /* 0x000fe20000000f00 */
[----:B------:R-:W-:-:S07]  /*2d50*/  IMAD.MOV.U32 R14, RZ, RZ, 0x40000000 ;  /* 0x40000000ff0e7424 */ /* 0x000fce00078e00ff */
[----:B------:R-:W-:Y:S05]  /*2d60*/  CALL.REL.NOINC `($_Z11integrationP17curandStateMtgp32PdS1_S1_S1_i$__internal_accurate_pow) ;  /* 0x0000007000d07944 */ /* 0x000fea0003c00000 */
[----:B------:R-:W-:Y:S05]  /*2d70*/  BSYNC.RECONVERGENT B0 ;  /* 0x0000000000007941 */ /* 0x000fea0003800200 */
.L_x_25:
[C---:B------:R-:W-:Y:S01]  /*2d80*/  DADD R12, R28.reuse, 2 ;  /* 0x400000001c0c7429 */ /* 0x040fe20000000000 */
[----:B------:R-:W-:Y:S01]  /*2d90*/  BSSY.RECONVERGENT B0, `(.L_x_26) ;  /* 0x0000011000007945 */ /* 0x000fe20003800200 */
[----:B------:R-:W-:-:S06]  /*2da0*/  DSETP.NEU.AND P0, PT, R28, RZ, PT ;  /* 0x000000ff1c00722a */ /* 0x000fcc0003f0d000 */
[----:B------:R-:W-:Y:S02]  /*2db0*/  FSEL R26, R18, RZ, P0 ;  /* 0x000000ff121a7208 */ /* 0x000fe40000000000 */
[----:B------:R-:W-:Y:S02]  /*2dc0*/  LOP3.LUT R12, R13, 0x7ff00000, RZ, 0xc0, !PT ;  /* 0x7ff000000d0c7812 */ /* 0x000fe400078ec0ff */
[----:B------:R-:W-:Y:S01]  /*2dd0*/  FSEL R27, R19, RZ, P0 ;  /* 0x000000ff131b7208 */ /* 0x000fe20000000000 */
[----:B------:R-:W-:Y:S01]  /*2de0*/  IMAD.MOV.U32 R2, RZ, RZ, R26 ;  /* 0x000000ffff027224 */ /* 0x000fe200078e001a */
[----:B------:R-:W-:Y:S02]  /*2df0*/  ISETP.NE.AND P1, PT, R12, 0x7ff00000, PT ;  /* 0x7ff000000c00780c */ /* 0x000fe40003f25270 */
[----:B------:R-:W-:-:S11]  /*2e00*/  MOV R3, R27 ;  /* 0x0000001b00037202 */ /* 0x000fd60000000f00 */
[----:B------:R-:W-:Y:S05]  /*2e10*/  @P1 BRA `(.L_x_27) ;  /* 0x0000000000201947 */ /* 0x000fea0003800000 */
[----:B------:R-:W-:-:S14]  /*2e20*/  DSETP.NAN.AND P0, PT, R28, R28, PT ;  /* 0x0000001c1c00722a */ /* 0x000fdc0003f08000 */
[----:B------:R-:W-:Y:S01]  /*2e30*/  @P0 DADD R2, R28, 2 ;  /* 0x400000001c020429 */ /* 0x000fe20000000000 */
[----:B------:R-:W-:Y:S10]  /*2e40*/  @P0 BRA `(.L_x_27) ;  /* 0x0000000000140947 */ /* 0x000ff40003800000 */
[----:B------:R-:W-:Y:S01]  /*2e50*/  DSETP.NEU.AND P0, PT, |R28|, +INF , PT ;  /* 0x7ff000001c00742a */ /* 0x000fe20003f0d200 */
[----:B------:R-:W-:Y:S02]  /*2e60*/  IMAD.MOV.U32 R2, RZ, RZ, R26 ;  /* 0x000000ffff027224 */ /* 0x000fe400078e001a */
[----:B------:R-:W-:-:S11]  /*2e70*/  IMAD.MOV.U32 R3, RZ, RZ, R27 ;  /* 0x000000ffff037224 */ /* 0x000fd600078e001b */
[----:B------:R-:W-:Y:S02]  /*2e80*/  @!P0 IMAD.MOV.U32 R2, RZ, RZ, 0x0 ;  /* 0x00000000ff028424 */ /* 0x000fe400078e00ff */
[----:B------:R-:W-:-:S07]  /*2e90*/  @!P0 IMAD.MOV.U32 R3, RZ, RZ, 0x7ff00000 ;  /* 0x7ff00000ff038424 */ /* 0x000fce00078e00ff */
.L_x_27:
[----:B------:R-:W-:Y:S05]  /*2ea0*/  BSYNC.RECONVERGENT B0 ;  /* 0x0000000000007941 */ /* 0x000fea0003800200 */
.L_x_26:
[----:B------:R-:W-:Y:S01]  /*2eb0*/  DMUL R2, R2, -50 ;  /* 0xc049000002027828 */ /* 0x000fe20000000000 */
[----:B------:R-:W-:Y:S01]  /*2ec0*/  IMAD.MOV.U32 R60, RZ, RZ, 0x652b82fe ;  /* 0x652b82feff3c7424 */ /* 0x000fe200078e00ff */
[----:B------:R-:W-:Y:S01]  /*2ed0*/  DSETP.NEU.AND P0, PT, R28, 1, PT ;  /* 0x3ff000001c00742a */ /* 0x000fe20003f0d000 */
[----:B------:R-:W-:Y:S01]  /*2ee0*/  IMAD.MOV.U32 R61, RZ, RZ, 0x3ff71547 ;  /* 0x3ff71547ff3d7424 */ /* 0x000fe200078e00ff */
[----:B------:R-:W-:Y:S01]  /*2ef0*/  UMOV UR4, 0xfefa39ef ;  /* 0xfefa39ef00047882 */ /* 0x000fe20000000000 */
[----:B------:R-:W-:Y:S01]  /*2f00*/  UMOV UR5, 0x3fe62e42 ;  /* 0x3fe62e4200057882 */ /* 0x000fe20000000000 */
[----:B------:R-:W-:Y:S01]  /*2f10*/  IMAD.MOV.U32 R64, RZ, RZ, -0x35dec16 ;  /* 0xfca213eaff407424 */ /* 0x000fe200078e00ff */
[----:B------:R-:W-:Y:S01]  /*2f20*/  MOV R65, 0x3e928af3 ;  /* 0x3e928af300417802 */ /* 0x000fe20000000f00 */
[----:B------:R-:W0:Y:S01]  /*2f30*/  MUFU.RCP64H R63, 0.25066280364990234375 ;  /* 0x3fd00adc003f7908 */ /* 0x000e220000001800 */
[----:B------:R-:W-:Y:S01]  /*2f40*/  IMAD.MOV.U32 R62, RZ, RZ, 0x1 ;  /* 0x00000001ff3e7424 */ /* 0x000fe200078e00ff */
[----:B------:R-:W-:Y:S01]  /*2f50*/  FSEL R18, R2, RZ, P0 ;  /* 0x000000ff02127208 */ /* 0x000fe20000000000 */
[----:B------:R-:W-:Y:S01]  /*2f60*/  BSSY.RECONVERGENT B0, `(.L_x_28) ;  /* 0x0000042000007945 */ /* 0x000fe20003800200 */
[----:B------:R-:W-:-:S02]  /*2f70*/  FSEL R19, R3, -3.140625, P0 ;  /* 0xc049000003137808 */ /* 0x000fc40000000000 */
[----:B------:R-:W-:Y:S02]  /*2f80*/  FSETP.GEU.AND P4, PT, |R23|, 6.5827683646048100446e-37, PT ;  /* 0x036000001700780b */ /* 0x000fe40003f8e200 */
        /* <DEDUP_REMOVED lines=8> */
[----:B------:R-:W-:Y:S01]  /*3010*/  UMOV UR5, 0x3e5ade15 ;  /* 0x3e5ade1500057882 */ /* 0x000fe20000000000 */
[----:B------:R-:W-:Y:S02]  /*3020*/  IMAD.MOV.U32 R16, RZ, RZ, 0x1991b8d1 ;  /* 0x1991b8d1ff107424 */ /* 0x000fe400078e00ff */
[----:B------:R-:W-:-:S03]  /*3030*/  IMAD.MOV.U32 R17, RZ, RZ, 0x3fd00adc ;  /* 0x3fd00adcff117424 */ /* 0x000fc600078e00ff */
[----:B------:R-:W-:Y:S01]  /*3040*/  DFMA R64, R2, UR4, R64 ;  /* 0x0000000402407c2b */ /* 0x000fe20008000040 */
[----:B------:R-:W-:Y:S01]  /*3050*/  UMOV UR4, 0x62401315 ;  /* 0x6240131500047882 */ /* 0x000fe20000000000 */
[----:B------:R-:W-:Y:S01]  /*3060*/  UMOV UR5, 0x3ec71dee ;  /* 0x3ec71dee00057882 */ /* 0x000fe20000000000 */
[----:B0-----:R-:W-:-:S05]  /*3070*/  DFMA R66, R62, -R16, 1 ;  /* 0x3ff000003e42742b */ /* 0x001fca0000000810 */
[----:B------:R-:W-:Y:S01]  /*3080*/  DFMA R64, R2, R64, UR4 ;  /* 0x0000000402407e2b */ /* 0x000fe20008000040 */
[----:B------:R-:W-:Y:S01]  /*3090*/  UMOV UR4, 0x7c89eb71 ;  /* 0x7c89eb7100047882 */ /* 0x000fe20000000000 */
[----:B------:R-:W-:Y:S01]  /*30a0*/  UMOV UR5, 0x3efa0199 ;  /* 0x3efa019900057882 */ /* 0x000fe20000000000 */
[----:B------:R-:W-:-:S05]  /*30b0*/  DFMA R66, R66, R66, R66 ;  /* 0x000000424242722b */ /* 0x000fca0000000042 */
[----:B------:R-:W-:Y:S01]  /*30c0*/  DFMA R64, R2, R64, UR4 ;  /* 0x0000000402407e2b */ /* 0x000fe20008000040 */
[----:B------:R-:W-:Y:S01]  /*30d0*/  UMOV UR4, 0x14761f65 ;  /* 0x14761f6500047882 */ /* 0x000fe20000000000 */
[----:B------:R-:W-:Y:S01]  /*30e0*/  UMOV UR5, 0x3f2a01a0 ;  /* 0x3f2a01a000057882 */ /* 0x000fe20000000000 */
[----:B------:R-:W-:-:S05]  /*30f0*/  DFMA R62, R62, R66, R62 ;  /* 0x000000423e3e722b */ /* 0x000fca000000003e */
[----:B------:R-:W-:Y:S01]  /*3100*/  DFMA R64, R2, R64, UR4 ;  /* 0x0000000402407e2b */ /* 0x000fe20008000040 */
[----:B------:R-:W-:Y:S01]  /*3110*/  UMOV UR4, 0x1852b7af ;  /* 0x1852b7af00047882 */ /* 0x000fe20000000000 */
[----:B------:R-:W-:Y:S01]  /*3120*/  UMOV UR5, 0x3f56c16c ;  /* 0x3f56c16c00057882 */ /* 0x000fe20000000000 */
[----:B------:R-:W-:-:S05]  /*3130*/  DFMA R66, R62, -R16, 1 ;  /* 0x3ff000003e42742b */ /* 0x000fca0000000810 */
[----:B------:R-:W-:Y:S01]  /*3140*/  DFMA R64, R2, R64, UR4 ;  /* 0x0000000402407e2b */ /* 0x000fe20008000040 */
[----:B------:R-:W-:Y:S01]  /*3150*/  UMOV UR4, 0x11122322 ;  /* 0x1112232200047882 */ /* 0x000fe20000000000 */
[----:B------:R-:W-:Y:S01]  /*3160*/  UMOV UR5, 0x3f811111 ;  /* 0x3f81111100057882 */ /* 0x000fe20000000000 */
[----:B------:R-:W-:-:S05]  /*3170*/  DFMA R62, R62, R66, R62 ;  /* 0x000000423e3e722b */ /* 0x000fca000000003e */
[----:B------:R-:W-:Y:S01]  /*3180*/  DFMA R64, R2, R64, UR4 ;  /* 0x0000000402407e2b */ /* 0x000fe20008000040 */
[----:B------:R-:W-:Y:S01]  /*3190*/  UMOV UR4, 0x555502a1 ;  /* 0x555502a100047882 */ /* 0x000fe20000000000 */
[----:B------:R-:W-:-:S06]  /*31a0*/  UMOV UR5, 0x3fa55555 ;  /* 0x3fa5555500057882 */ /* 0x000fcc0000000000 */
[----:B------:R-:W-:Y:S01]  /*31b0*/  DFMA R66, R2, R64, UR4 ;  /* 0x0000000402427e2b */ /* 0x000fe20008000040 */
[----:B------:R-:W-:Y:S01]  /*31c0*/  UMOV UR4, 0x55555511 ;  /* 0x5555551100047882 */ /* 0x000fe20000000000 */
[----:B------:R-:W-:Y:S01]  /*31d0*/  UMOV UR5, 0x3fc55555 ;  /* 0x3fc5555500057882 */ /* 0x000fe20000000000 */
[----:B------:R-:W-:-:S05]  /*31e0*/  DMUL R64, R62, R22 ;  /* 0x000000163e407228 */ /* 0x000fca0000000000 */
[----:B------:R-:W-:Y:S01]  /*31f0*/  DFMA R66, R2, R66, UR4 ;  /* 0x0000000402427e2b */ /* 0x000fe20008000042 */
[----:B------:R-:W-:Y:S01]  /*3200*/  UMOV UR4, 0xb ;  /* 0x0000000b00047882 */ /* 0x000fe20000000000 */
[----:B------:R-:W-:Y:S01]  /*3210*/  UMOV UR5, 0x3fe00000 ;  /* 0x3fe0000000057882 */ /* 0x000fe20000000000 */
[----:B------:R-:W-:-:S05]  /*3220*/  DFMA R16, R64, -R16, R22 ;  /* 0x800000104010722b */ /* 0x000fca0000000016 */
[----:B------:R-:W-:-:S03]  /*3230*/  DFMA R66, R2, R66, UR4 ;  /* 0x0000000402427e2b */ /* 0x000fc60008000042 */
[----:B------:R-:W-:-:S05]  /*3240*/  DFMA R16, R62, R16, R64 ;  /* 0x000000103e10722b */ /* 0x000fca0000000040 */
[----:B------:R-:W-:-:S05]  /*3250*/  DFMA R62, R2, R66, 1 ;  /* 0x3ff00000023e742b */ /* 0x000fca0000000042 */
[----:B------:R-:W-:-:S03]  /*3260*/  FFMA R0, RZ, 1.6253314018249511719, R17 ;  /* 0x3fd00adcff007823 */ /* 0x000fc60000000011 */
[----:B------:R-:W-:Y:S02]  /*3270*/  DFMA R62, R2, R62, 1 ;  /* 0x3ff00000023e742b */ /* 0x000fe4000000003e */
[----:B------:R-:W-:-:S08]  /*3280*/  FSETP.GT.AND P3, PT, |R0|, 1.469367938527859385e-39, PT ;  /* 0x001000000000780b */ /* 0x000fd00003f64200 */
[----:B------:R-:W-:Y:S02]  /*3290*/  IMAD R3, R60, 0x100000, R63 ;  /* 0x001000003c037824 */ /* 0x000fe400078e023f */
[----:B------:R-:W-:Y:S01]  /*32a0*/  IMAD.MOV.U32 R2, RZ, RZ, R62 ;  /* 0x000000ffff027224 */ /* 0x000fe200078e003e */
[----:B------:R-:W-:Y:S06]  /*32b0*/  @!P0 BRA `(.L_x_29) ;  /* 0x0000000000308947 */ /* 0x000fec0003800000 */
[----:B------:R-:W-:Y:S01]  /*32c0*/  FSETP.GEU.AND P1, PT, |R19|, 4.2275390625, PT ;  /* 0x408748001300780b */ /* 0x000fe20003f2e200 */
[C---:B------:R-:W-:Y:S02]  /*32d0*/  DADD R2, R18.reuse, +INF ;  /* 0x7ff0000012027429 */ /* 0x040fe40000000000 */
[----:B------:R-:W-:-:S08]  /*32e0*/  DSETP.GEU.AND P0, PT, R18, RZ, PT ;  /* 0x000000ff1200722a */ /* 0x000fd00003f0e000 */
[----:B------:R-:W-:Y:S02]  /*32f0*/  FSEL R2, R2, RZ, P0 ;  /* 0x000000ff02027208 */ /* 0x000fe40000000000 */
[----:B------:R-:W-:Y:S02]  /*3300*/  @!P1 LEA.HI R0, R60, R60, RZ, 0x1 ;  /* 0x0000003c3c009211 */ /* 0x000fe400078f08ff */
[----:B------:R-:W-:Y:S02]  /*3310*/  FSEL R3, R3, RZ, P0 ;  /* 0x000000ff03037208 */ /* 0x000fe40000000000 */
[----:B------:R-:W-:-:S05]  /*3320*/  @!P1 SHF.R.S32.HI R13, RZ, 0x1, R0 ;  /* 0x00000001ff0d9819 */ /* 0x000fca0000011400 */
[----:B------:R-:W-:Y:S02]  /*3330*/  @!P1 IMAD.IADD R18, R60, 0x1, -R13 ;  /* 0x000000013c129824 */ /* 0x000fe400078e0a0d */
[----:B------:R-:W-:-:S03]  /*3340*/  @!P1 IMAD R63, R13, 0x100000, R63 ;  /* 0x001000000d3f9824 */ /* 0x000fc600078e023f */
[----:B------:R-:W-:Y:S02]  /*3350*/  @!P1 LEA R19, R18, 0x3ff00000, 0x14 ;  /* 0x3ff0000012139811 */ /* 0x000fe400078ea0ff */
[----:B------:R-:W-:-:S06]  /*3360*/  @!P1 MOV R18, RZ ;  /* 0x000000ff00129202 */ /* 0x000fcc0000000f00 */
[----:B------:R-:W-:-:S11]  /*3370*/  @!P1 DMUL R2, R62, R18 ;  /* 0x000000123e029228 */ /* 0x000fd60000000000 */
.L_x_29:
[----:B------:R-:W-:Y:S05]  /*3380*/  BSYNC.RECONVERGENT B0 ;  /* 0x0000000000007941 */ /* 0x000fea0003800200 */
.L_x_28:
[----:B------:R-:W-:Y:S04]  /*3390*/  BSSY.RECONVERGENT B1, `(.L_x_30) ;  /* 0x000000b000017945 */ /* 0x000fe80003800200 */
[----:B------:R-:W-:Y:S05]  /*33a0*/  @P3 BRA P4, `(.L_x_31) ;  /* 0x0000000000243947 */ /* 0x000fea0002000000 */
[----:B------:R-:W-:Y:S01]  /*33b0*/  IMAD.MOV.U32 R17, RZ, RZ, R22 ;  /* 0x000000ffff117224 */ /* 0x000fe200078e0016 */
[----:B------:R-:W-:Y:S01]  /*33c0*/  MOV R0, 0x3410 ;  /* 0x0000341000007802 */ /* 0x000fe20000000f00 */
[----:B------:R-:W-:Y:S02]  /*33d0*/  IMAD.MOV.U32 R16, RZ, RZ, R23 ;  /* 0x000000ffff107224 */ /* 0x000fe400078e0017 */
[----:B------:R-:W-:Y:S02]  /*33e0*/  IMAD.MOV.U32 R60, RZ, RZ, 0x1991b8d1 ;  /* 0x1991b8d1ff3c7424 */ /* 0x000fe400078e00ff */
[----:B------:R-:W-:-:S07]  /*33f0*/  IMAD.MOV.U32 R61, RZ, RZ, 0x3fd00adc ;  /* 0x3fd00adcff3d7424 */ /* 0x000fce00078e00ff */
[----:B------:R-:W-:Y:S05]  /*3400*/  CALL.REL.NOINC `($__internal_0_$__cuda_sm20_div_rn_f64_full) ;  /* 0x0000006400987944 */ /* 0x000fea0003c00000 */
[----:B------:R-:W-:-:S04]  /*3410*/  LOP3.LUT R17, R17, R16, RZ, 0x3c, !PT ;  /* 0x0000001011117212 */ /* 0x000fc800078e3cff */
[----:B------:R-:W-:-:S04]  /*3420*/  LOP3.LUT R16, R17, R16, RZ, 0x3c, !PT ;  /* 0x0000001011107212 */ /* 0x000fc800078e3cff */
[----:B------:R-:W-:-:S07]  /*3430*/  LOP3.LUT R17, R17, R16, RZ, 0x3c, !PT ;  /* 0x0000001011117212 */ /* 0x000fce00078e3cff */
.L_x_31:
[----:B------:R-:W-:Y:S05]  /*3440*/  BSYNC.RECONVERGENT B1 ;  /* 0x0000000000017941 */ /* 0x000fea0003800200 */
.L_x_30:
[----:B------:R-:W-:Y:S01]  /*3450*/  DADD R24, R24, -0.5 ;  /* 0xbfe0000018187429 */ /* 0x000fe20000000000 */
[----:B------:R-:W-:Y:S01]  /*3460*/  BSSY.RECONVERGENT B0, `(.L_x_32) ;  /* 0x0000008000007945 */ /* 0x000fe20003800200 */
[----:B------:R-:W-:Y:S01]  /*3470*/  DMUL R76, R16, R2 ;  /* 0x00000002104c7228 */ /* 0x000fe20000000000 */
[----:B------:R-:W-:Y:S01]  /*3480*/  IMAD.MOV.U32 R14, RZ, RZ, 0x40000000 ;  /* 0x40000000ff0e7424 */ /* 0x000fe200078e00ff */
[----:B------:R-:W-:-:S04]  /*3490*/  MOV R0, 0x34e0 ;  /* 0x000034e000007802 */ /* 0x000fc80000000f00 */
[----:B------:R-:W-:-:S10]  /*34a0*/  DADD R18, -RZ, |R24| ;  /* 0x00000000ff127229 */ /* 0x000fd40000000518 */
[----:B------:R-:W-:Y:S02]  /*34b0*/  IMAD.MOV.U32 R16, RZ, RZ, R18 ;  /* 0x000000ffff107224 */ /* 0x000fe400078e0012 */
[----:B------:R-:W-:-:S07]  /*34c0*/  IMAD.MOV.U32 R70, RZ, RZ, R19 ;  /* 0x000000ffff467224 */ /* 0x000fce00078e0013 */
[----:B------:R-:W-:Y:S05]  /*34d0*/  CALL.REL.NOINC `($_Z11integrationP17curandStateMtgp32PdS1_S1_S1_i$__internal_accurate_pow) ;  /* 0x0000006800f47944 */ /* 0x000fea0003c00000 */
[----:B------:R-:W-:Y:S05]  /*34e0*/  BSYNC.RECONVERGENT B0 ;  /* 0x0000000000007941 */ /* 0x000fea0003800200 */
.L_x_32:
        /* <DEDUP_REMOVED lines=18> */
.L_x_34:
[----:B------:R-:W-:Y:S05]  /*3610*/  BSYNC.RECONVERGENT B0 ;  /* 0x0000000000007941 */ /* 0x000fea0003800200 */
.L_x_33:
[----:B------:R-:W-:Y:S01]  /*3620*/  DMUL R2, R2, -50 ;  /* 0xc049000002027828 */ /* 0x000fe20000000000 */
[----:B------:R-:W-:Y:S01]  /*3630*/  IMAD.MOV.U32 R18, RZ, RZ, 0x652b82fe ;  /* 0x652b82feff127424 */ /* 0x000fe200078e00ff */
[----:B------:R-:W-:Y:S01]  /*3640*/  DSETP.NEU.AND P0, PT, R24, 1, PT ;  /* 0x3ff000001800742a */ /* 0x000fe20003f0d000 */
[----:B------:R-:W-:Y:S01]  /*3650*/  IMAD.MOV.U32 R19, RZ, RZ, 0x3ff71547 ;  /* 0x3ff71547ff137424 */ /* 0x000fe200078e00ff */
[----:B------:R-:W-:Y:S01]  /*3660*/  UMOV UR4, 0xfefa39ef ;  /* 0xfefa39ef00047882 */ /* 0x000fe20000000000 */
[----:B------:R-:W-:Y:S01]  /*3670*/  UMOV UR5, 0x3fe62e42 ;  /* 0x3fe62e4200057882 */ /* 0x000fe20000000000 */
[----:B------:R-:W-:Y:S01]  /*3680*/  MOV R62, 0xfca213ea ;  /* 0xfca213ea003e7802 */ /* 0x000fe20000000f00 */
[----:B------:R-:W-:Y:S01]  /*3690*/  IMAD.MOV.U32 R63, RZ, RZ, 0x3e928af3 ;  /* 0x3e928af3ff3f7424 */ /* 0x000fe200078e00ff */
[----:B------:R-:W-:Y:S01]  /*36a0*/  BSSY.RECONVERGENT B0, `(.L_x_35) ;  /* 0x0000045000007945 */ /* 0x000fe20003800200 */
[----:B------:R-:W-:Y:S01]  /*36b0*/  IMAD.MOV.U32 R60, RZ, RZ, 0x1991b8d1 ;  /* 0x1991b8d1ff3c7424 */ /* 0x000fe200078e00ff */
[----:B------:R-:W-:Y:S01]  /*36c0*/  FSEL R16, R2, RZ, P0 ;  /* 0x000000ff02107208 */ /* 0x000fe20000000000 */
[----:B------:R-:W-:Y:S01]  /*36d0*/  IMAD.MOV.U32 R61, RZ, RZ, 0x3fd00adc ;  /* 0x3fd00adcff3d7424 */ /* 0x000fe200078e00ff */
        /* <DEDUP_REMOVED lines=10> */
[----:B------:R-:W0:Y:S01]  /*3780*/  MUFU.RCP64H R3, 0.25066280364990234375 ;  /* 0x3fd00adc00037908 */ /* 0x000e220000001800 */
[----:B------:R-:W-:Y:S01]  /*3790*/  UMOV UR5, 0x3e5ade15 ;  /* 0x3e5ade1500057882 */ /* 0x000fe20000000000 */
[----:B------:R-:W-:-:S04]  /*37a0*/  IMAD.MOV.U32 R2, RZ, RZ, 0x1 ;  /* 0x00000001ff027424 */ /* 0x000fc800078e00ff */
[----:B------:R-:W-:Y:S01]  /*37b0*/  DFMA R62, R66, UR4, R62 ;  /* 0x00000004423e7c2b */ /* 0x000fe2000800003e */
[----:B------:R-:W-:Y:S01]  /*37c0*/  UMOV UR4, 0x62401315 ;  /* 0x6240131500047882 */ /* 0x000fe20000000000 */
[----:B------:R-:W-:-:S06]  /*37d0*/  UMOV UR5, 0x3ec71dee ;  /* 0x3ec71dee00057882 */ /* 0x000fcc0000000000 */
[----:B------:R-:W-:Y:S01]  /*37e0*/  DFMA R62, R66, R62, UR4 ;  /* 0x00000004423e7e2b */ /* 0x000fe2000800003e */
        /* <DEDUP_REMOVED lines=42> */
[----:B------:R-:W-:-:S04]  /*3a90*/  @!P1 SHF.R.S32.HI R17, RZ, 0x1, R0 ;  /* 0x00000001ff119819 */ /* 0x000fc80000011400 */
[----:B------:R-:W-:Y:S01]  /*3aa0*/  @!P1 LEA R67, R17, R67, 0x14 ;  /* 0x0000004311439211 */ /* 0x000fe200078ea0ff */
[----:B------:R-:W-:-:S05]  /*3ab0*/  @!P1 IMAD.IADD R16, R18, 0x1, -R17 ;  /* 0x0000000112109824 */ /* 0x000fca00078e0a11 */
[----:B------:R-:W-:Y:S01]  /*3ac0*/  @!P1 LEA R17, R16, 0x3ff00000, 0x14 ;  /* 0x3ff0000010119811 */ /* 0x000fe200078ea0ff */
[----:B------:R-:W-:-:S06]  /*3ad0*/  @!P1 IMAD.MOV.U32 R16, RZ, RZ, RZ ;  /* 0x000000ffff109224 */ /* 0x000fcc00078e00ff */
[----:B------:R-:W-:-:S11]  /*3ae0*/  @!P1 DMUL R2, R66, R16 ;  /* 0x0000001042029228 */ /* 0x000fd60000000000 */
.L_x_36:
[----:B------:R-:W-:Y:S05]  /*3af0*/  BSYNC.RECONVERGENT B0 ;  /* 0x0000000000007941 */ /* 0x000fea0003800200 */
.L_x_35:
        /* <DEDUP_REMOVED lines=8> */
[----:B------:R-:W-:Y:S02]  /*3b80*/  IMAD.MOV.U32 R60, RZ, RZ, R17 ;  /* 0x000000ffff3c7224 */ /* 0x000fe400078e0011 */
[----:B------:R-:W-:-:S07]  /*3b90*/  IMAD.MOV.U32 R61, RZ, RZ, R16 ;  /* 0x000000ffff3d7224 */ /* 0x000fce00078e0010 */
.L_x_38:
[----:B------:R-:W-:Y:S05]  /*3ba0*/  BSYNC.RECONVERGENT B1 ;  /* 0x0000000000017941 */ /* 0x000fea0003800200 */
.L_x_37:
[----:B------:R-:W-:Y:S01]  /*3bb0*/  DADD R20, R20, -0.5 ;  /* 0xbfe0000014147429 */ /* 0x000fe20000000000 */
[----:B------:R-:W-:Y:S01]  /*3bc0*/  BSSY.RECONVERGENT B0, `(.L_x_39) ;  /* 0x0000007000007945 */ /* 0x000fe20003800200 */
[----:B------:R-:W-:Y:S01]  /*3bd0*/  DMUL R2, R60, R2 ;  /* 0x000000023c027228 */ /* 0x000fe20000000000 */
[----:B------:R-:W-:Y:S01]  /*3be0*/  IMAD.MOV.U32 R14, RZ, RZ, 0x40000000 ;  /* 0x40000000ff0e7424 */ /* 0x000fe200078e00ff */
[----:B------:R-:W-:-:S04]  /*3bf0*/  MOV R0, 0x3c30 ;  /* 0x00003c3000007802 */ /* 0x000fc80000000f00 */
[----:B------:R-:W-:-:S10]  /*3c00*/  DADD R16, -RZ, |R20| ;  /* 0x00000000ff107229 */ /* 0x000fd40000000514 */
[----:B------:R-:W-:-:S07]  /*3c10*/  MOV R70, R17 ;  /* 0x0000001100467202 */ /* 0x000fce0000000f00 */
[----:B------:R-:W-:Y:S05]  /*3c20*/  CALL.REL.NOINC `($_Z11integrationP17curandStateMtgp32PdS1_S1_S1_i$__internal_accurate_pow) ;  /* 0x0000006400207944 */ /* 0x000fea0003c00000 */
[----:B------:R-:W-:Y:S05]  /*3c30*/  BSYNC.RECONVERGENT B0 ;  /* 0x0000000000007941 */ /* 0x000fea0003800200 */
.L_x_39:
        /* <DEDUP_REMOVED lines=18> */
.L_x_41:
[----:B------:R-:W-:Y:S05]  /*3d60*/  BSYNC.RECONVERGENT B0 ;  /* 0x0000000000007941 */ /* 0x000fea0003800200 */
.L_x_40:
[----:B------:R-:W-:Y:S01]  /*3d70*/  DMUL R16, R16, -50 ;  /* 0xc049000010107828 */ /* 0x000fe20000000000 */
[----:B------:R-:W-:Y:S01]  /*3d80*/  MOV R60, 0x652b82fe ;  /* 0x652b82fe003c7802 */ /* 0x000fe20000000f00 */
[----:B------:R-:W-:Y:S01]  /*3d90*/  DSETP.NEU.AND P1, PT, R20, 1, PT ;  /* 0x3ff000001400742a */ /* 0x000fe20003f2d000 */
[----:B------:R-:W-:Y:S01]  /*3da0*/  IMAD.MOV.U32 R61, RZ, RZ, 0x3ff71547 ;  /* 0x3ff71547ff3d7424 */ /* 0x000fe200078e00ff */
[----:B------:R-:W-:Y:S01]  /*3db0*/  UMOV UR4, 0xfefa39ef ;  /* 0xfefa39ef00047882 */ /* 0x000fe20000000000 */
[----:B------:R-:W-:Y:S01]  /*3dc0*/  UMOV UR5, 0x3fe62e42 ;  /* 0x3fe62e4200057882 */ /* 0x000fe20000000000 */
[----:B------:R-:W-:Y:S01]  /*3dd0*/  IMAD.MOV.U32 R68, RZ, RZ, -0x35dec16 ;  /* 0xfca213eaff447424 */ /* 0x000fe200078e00ff */
[----:B------:R-:W0:Y:S01]  /*3de0*/  MUFU.RCP64H R67, 0.25066280364990234375 ;  /* 0x3fd00adc00437908 */ /* 0x000e220000001800 */
[----:B------:R-:W-:Y:S01]  /*3df0*/  IMAD.MOV.U32 R69, RZ, RZ, 0x3e928af3 ;  /* 0x3e928af3ff457424 */ /* 0x000fe200078e00ff */
[----:B------:R-:W-:Y:S01]  /*3e00*/  BSSY.RECONVERGENT B0, `(.L_x_42) ;  /* 0x0000043000007945 */ /* 0x000fe20003800200 */
[----:B------:R-:W-:Y:S01]  /*3e10*/  FSEL R16, R16, RZ, P1 ;  /* 0x000000ff10107208 */ /* 0x000fe20000800000 */
[----:B------:R-:W-:Y:S01]  /*3e20*/  IMAD.MOV.U32 R66, RZ, RZ, 0x1 ;  /* 0x00000001ff427424 */ /* 0x000fe200078e00ff */
[----:B------:R-:W-:-:S02]  /*3e30*/  FSEL R17, R17, -3.140625, P1 ;  /* 0xc049000011117808 */ /* 0x000fc40000800000 */
[----:B------:R-:W-:Y:S02]  /*3e40*/  ISETP.NE.AND P5, PT, R11, 0x7ff00000, PT ;  /* 0x7ff000000b00780c */ /* 0x000fe40003fa5270 */
        /* <DEDUP_REMOVED lines=39> */
[----:B------:R-:W-:Y:S01]  /*40c0*/  DFMA R68, R70, R68, UR4 ;  /* 0x0000000446447e2b */ /* 0x000fe20008000044 */
[----:B------:R-:W-:Y:S01]  /*40d0*/  UMOV UR4, 0xb ;  /* 0x0000000b00047882 */ /* 0x000fe20000000000 */
[----:B------:R-:W-:Y:S01]  /*40e0*/  UMOV UR5, 0x3fe00000 ;  /* 0x3fe0000000057882 */ /* 0x000fe20000000000 */
[----:B------:R-:W-:-:S05]  /*40f0*/  DFMA R66, R66, R62, R64 ;  /* 0x0000003e4242722b */ /* 0x000fca0000000040 */
[----:B------:R-:W-:-:S05]  /*4100*/  DFMA R68, R70, R68, UR4 ;  /* 0x0000000446447e2b */ /* 0x000fca0008000044 */
[----:B------:R-:W-:-:S03]  /*4110*/  FFMA R64, RZ, 1.6253314018249511719, R67 ;  /* 0x3fd00adcff407823 */ /* 0x000fc60000000043 */
[----:B------:R-:W-:-:S08]  /*4120*/  DFMA R68, R70, R68, 1 ;  /* 0x3ff000004644742b */ /* 0x000fd00000000044 */
[----:B------:R-:W-:-:S10]  /*4130*/  DFMA R68, R70, R68, 1 ;  /* 0x3ff000004644742b */ /* 0x000fd40000000044 */
[----:B------:R-:W-:Y:S01]  /*4140*/  IMAD R63, R60, 0x100000, R69 ;  /* 0x001000003c3f7824 */ /* 0x000fe200078e0245 */
[----:B------:R-:W-:Y:S01]  /*4150*/  MOV R62, R68 ;  /* 0x00000044003e7202 */ /* 0x000fe20000000f00 */
        /* <DEDUP_REMOVED lines=10> */
[----:B------:R-:W-:Y:S01]  /*4200*/  @!P3 LEA R17, R16, 0x3ff00000, 0x14 ;  /* 0x3ff000001011b811 */ /* 0x000fe200078ea0ff */
[----:B------:R-:W-:-:S06]  /*4210*/  @!P3 IMAD.MOV.U32 R16, RZ, RZ, RZ ;  /* 0x000000ffff10b224 */ /* 0x000fcc00078e00ff */
[----:B------:R-:W-:-:S11]  /*4220*/  @!P3 DMUL R62, R68, R16 ;  /* 0x00000010443eb228 */ /* 0x000fd60000000000 */
.L_x_43:
[----:B------:R-:W-:Y:S05]  /*4230*/  BSYNC.RECONVERGENT B0 ;  /* 0x0000000000007941 */ /* 0x000fea0003800200 */
.L_x_42:
[----:B------:R-:W-:Y:S01]  /*4240*/  FSETP.GT.AND P0, PT, |R64|, 1.469367938527859385e-39, PT ;  /* 0x001000004000780b */ /* 0x000fe20003f04200 */
[----:B------:R-:W-:Y:S01]  /*4250*/  BSSY.RECONVERGENT B1, `(.L_x_44) ;  /* 0x000000b000017945 */ /* 0x000fe20003800200 */
[----:B------:R-:W-:-:S13]  /*4260*/  FSETP.GEU.AND P3, PT, |R3|, 6.5827683646048100446e-37, PT ;  /* 0x036000000300780b */ /* 0x000fda0003f6e200 */
[----:B------:R-:W-:Y:S05]  /*4270*/  @P0 BRA P3, `(.L_x_45) ;  /* 0x0000000000200947 */ /* 0x000fea0001800000 */
[----:B------:R-:W-:Y:S01]  /*4280*/  IMAD.MOV.U32 R17, RZ, RZ, R2 ;  /* 0x000000ffff117224 */ /* 0x000fe200078e0002 */
[----:B------:R-:W-:Y:S01]  /*4290*/  MOV R0, 0x42e0 ;  /* 0x000042e000007802 */ /* 0x000fe20000000f00 */
[----:B------:R-:W-:Y:S02]  /*42a0*/  IMAD.MOV.U32 R16, RZ, RZ, R3 ;  /* 0x000000ffff107224 */ /* 0x000fe400078e0003 */
[----:B------:R-:W-:Y:S02]  /*42b0*/  IMAD.MOV.U32 R60, RZ, RZ, 0x1991b8d1 ;  /* 0x1991b8d1ff3c7424 */ /* 0x000fe400078e00ff */
[----:B------:R-:W-:-:S07]  /*42c0*/  IMAD.MOV.U32 R61, RZ, RZ, 0x3fd00adc ;  /* 0x3fd00adcff3d7424 */ /* 0x000fce00078e00ff */
[----:B------:R-:W-:Y:S05]  /*42d0*/  CALL.REL.NOINC `($__internal_0_$__cuda_sm20_div_rn_f64_full) ;  /* 0x0000005400e47944 */ /* 0x000fea0003c00000 */
[----:B------:R-:W-:Y:S01]  /*42e0*/  MOV R66, R17 ;  /* 0x0000001100427202 */ /* 0x000fe20000000f00 */
[----:B------:R-:W-:-:S07]  /*42f0*/  IMAD.MOV.U32 R67, RZ, RZ, R16 ;  /* 0x000000ffff437224 */ /* 0x000fce00078e0010 */
.L_x_45:
[----:B------:R-:W-:Y:S05]  /*4300*/  BSYNC.RECONVERGENT B1 ;  /* 0x0000000000017941 */ /* 0x000fea0003800200 */
.L_x_44:
[----:B------:R-:W-:Y:S01]  /*4310*/  BSSY.RECONVERGENT B0, `(.L_x_46) ;  /* 0x000000c000007945 */ /* 0x000fe20003800200 */
[----:B------:R-:W-:Y:S02]  /*4320*/  IMAD.MOV.U32 R2, RZ, RZ, R30 ;  /* 0x000000ffff027224 */ /* 0x000fe400078e001e */
[----:B------:R-:W-:Y:S01]  /*4330*/  IMAD.MOV.U32 R3, RZ, RZ, R31 ;  /* 0x000000ffff037224 */ /* 0x000fe200078e001f */
[----:B------:R-:W-:Y:S06]  /*4340*/  @P5 BRA `(.L_x_47) ;  /* 0x0000000000205947 */ /* 0x000fec0003800000 */
        /* <DEDUP_REMOVED lines=8> */
.L_x_47:
[----:B------:R-:W-:Y:S05]  /*43d0*/  BSYNC.RECONVERGENT B0 ;  /* 0x0000000000007941 */ /* 0x000fea0003800200 */
.L_x_46:
[----:B------:R-:W-:Y:S01]  /*43e0*/  DMUL R2, R2, -50 ;  /* 0xc049000002027828 */ /* 0x000fe20000000000 */
[----:B------:R-:W-:Y:S01]  /*43f0*/  MOV R16, 0x652b82fe ;  /* 0x652b82fe00107802 */ /* 0x000fe20000000f00 */
[----:B------:R-:W-:Y:S01]  /*4400*/  IMAD.MOV.U32 R17, RZ, RZ, 0x3ff71547 ;  /* 0x3ff71547ff117424 */ /* 0x000fe200078e00ff */
[----:B------:R-:W-:Y:S01]  /*4410*/  UMOV UR4, 0xfefa39ef ;  /* 0xfefa39ef00047882 */ /* 0x000fe20000000000 */
[----:B------:R-:W-:Y:S01]  /*4420*/  UMOV UR5, 0x3fe62e42 ;  /* 0x3fe62e4200057882 */ /* 0x000fe20000000000 */
[----:B------:R-:W-:Y:S01]  /*4430*/  UMOV UR10, 0x3b39803f ;  /* 0x3b39803f000a7882 */ /* 0x000fe20000000000 */
[----:B------:R-:W-:Y:S01]  /*4440*/  UMOV UR11, 0x3c7abc9e ;  /* 0x3c7abc9e000b7882 */ /* 0x000fe20000000000 */
[----:B------:R-:W-:Y:S01]  /*4450*/  UMOV UR12, 0x69ce2bdf ;  /* 0x69ce2bdf000c7882 */ /* 0x000fe20000000000 */
[----:B------:R-:W-:Y:S01]  /*4460*/  UMOV UR13, 0x3e5ade15 ;  /* 0x3e5ade15000d7882 */ /* 0x000fe20000000000 */
[----:B------:R-:W-:Y:S01]  /*4470*/  UMOV UR14, 0x62401315 ;  /* 0x62401315000e7882 */ /* 0x000fe20000000000 */
[----:B------:R-:W-:Y:S01]  /*4480*/  FSEL R70, R2, RZ, P2 ;  /* 0x000000ff02467208 */ /* 0x000fe20001000000 */
[----:B------:R-:W-:Y:S01]  /*4490*/  UMOV UR15, 0x3ec71dee ;  /* 0x3ec71dee000f7882 */ /* 0x000fe20000000000 */
[----:B------:R-:W-:Y:S01]  /*44a0*/  FSEL R71, R3, -3.140625, P2 ;  /* 0xc049000003477808 */ /* 0x000fe20001000000 */
[----:B------:R-:W-:Y:S01]  /*44b0*/  UMOV UR16, 0x7c89eb71 ;  /* 0x7c89eb7100107882 */ /* 0x000fe20000000000 */
[----:B------:R-:W-:Y:S01]  /*44c0*/  UMOV UR17, 0x3efa0199 ;  /* 0x3efa019900117882 */ /* 0x000fe20000000000 */
[----:B------:R-:W-:Y:S01]  /*44d0*/  UMOV UR18, 0x14761f65 ;  /* 0x14761f6500127882 */ /* 0x000fe20000000000 */
[----:B------:R-:W-:Y:S01]  /*44e0*/  UMOV UR19, 0x3f2a01a0 ;  /* 0x3f2a01a000137882 */ /* 0x000fe20000000000 */
[----:B------:R-:W-:Y:S01]  /*44f0*/  UMOV UR20, 0x1852b7af ;  /* 0x1852b7af00147882 */ /* 0x000fe20000000000 */
[----:B------:R-:W-:Y:S01]  /*4500*/  DFMA R68, R70, R16, 6.75539944105574400000e+15 ;  /* 0x433800004644742b */ /* 0x000fe20000000010 */
[----:B------:R-:W-:Y:S01]  /*4510*/  UMOV UR21, 0x3f56c16c ;  /* 0x3f56c16c00157882 */ /* 0x000fe20000000000 */
[----:B------:R-:W-:Y:S01]  /*4520*/  UMOV UR22, 0x11122322 ;  /* 0x1112232200167882 */ /* 0x000fe20000000000 */
[----:B------:R-:W-:Y:S01]  /*4530*/  UMOV UR23, 0x3f811111 ;  /* 0x3f81111100177882 */ /* 0x000fe20000000000 */
[----:B------:R-:W-:Y:S01]  /*4540*/  UMOV UR24, 0x555502a1 ;  /* 0x555502a100187882 */ /* 0x000fe20000000000 */
[----:B------:R-:W-:Y:S01]  /*4550*/  UMOV UR25, 0x3fa55555 ;  /* 0x3fa5555500197882 */ /* 0x000fe20000000000 */
[----:B------:R-:W-:Y:S01]  /*4560*/  UMOV UR26, 0x55555511 ;  /* 0x55555511001a7882 */ /* 0x000fe20000000000 */
[----:B------:R-:W-:Y:S01]  /*4570*/  UMOV UR27, 0x3fc55555 ;  /* 0x3fc55555001b7882 */ /* 0x000fe20000000000 */
[----:B------:R-:W-:Y:S01]  /*4580*/  DADD R2, R68, -6.75539944105574400000e+15 ;  /* 0xc338000044027429 */ /* 0x000fe20000000000 */
[----:B------:R-:W-:Y:S01]  /*4590*/  UMOV UR28, 0xb ;  /* 0x0000000b001c7882 */ /* 0x000fe20000000000 */
[----:B------:R-:W-:Y:S01]  /*45a0*/  UMOV UR29, 0x3fe00000 ;  /* 0x3fe00000001d7882 */ /* 0x000fe20000000000 */
[----:B------:R-:W-:Y:S01]  /*45b0*/  FSETP.GEU.AND P0, PT, |R71|, 4.1917929649353027344, PT ;  /* 0x4086232b4700780b */ /* 0x000fe20003f0e200 */
[----:B------:R-:W-:Y:S01]  /*45c0*/  BSSY.RECONVERGENT B0, `(.L_x_48) ;  /* 0x0000021000007945 */ /* 0x000fe20003800200 */
[----:B------:R-:W-:-:S03]  /*45d0*/  ISETP.NE.AND P4, PT, R12, 0x7ff00000, PT ;  /* 0x7ff000000c00780c */ /* 0x000fc60003f85270 */
[----:B------:R-:W-:-:S08]  /*45e0*/  DFMA R60, R2, -UR4, R70 ;  /* 0x80000004023c7c2b */ /* 0x000fd00008000046 */
[----:B------:R-:W-:Y:S01]  /*45f0*/  DFMA R60, R2, -UR10, R60 ;  /* 0x8000000a023c7c2b */ /* 0x000fe2000800003c */
[----:B------:R-:W-:Y:S02]  /*4600*/  IMAD.MOV.U32 R2, RZ, RZ, -0x35dec16 ;  /* 0xfca213eaff027424 */ /* 0x000fe400078e00ff */
[----:B------:R-:W-:-:S06]  /*4610*/  IMAD.MOV.U32 R3, RZ, RZ, 0x3e928af3 ;  /* 0x3e928af3ff037424 */ /* 0x000fcc00078e00ff */
[----:B------:R-:W-:-:S08]  /*4620*/  DFMA R64, R60, UR12, R2 ;  /* 0x0000000c3c407c2b */ /* 0x000fd00008000002 */
[----:B------:R-:W-:-:S08]  /*4630*/  DFMA R64, R60, R64, UR14 ;  /* 0x0000000e3c407e2b */ /* 0x000fd00008000040 */
[----:B------:R-:W-:-:S08]  /*4640*/  DFMA R64, R60, R64, UR16 ;  /* 0x000000103c407e2b */ /* 0x000fd00008000040 */
[----:B------:R-:W-:-:S08]  /*4650*/  DFMA R64, R60, R64, UR18 ;  /* 0x000000123c407e2b */ /* 0x000fd00008000040 */
[----:B------:R-:W-:-:S08]  /*4660*/  DFMA R64, R60, R64, UR20 ;  /* 0x000000143c407e2b */ /* 0x000fd00008000040 */
[----:B------:R-:W-:-:S08]  /*4670*/  DFMA R64, R60, R64, UR22 ;  /* 0x000000163c407e2b */ /* 0x000fd00008000040 */
[----:B------:R-:W-:-:S08]  /*4680*/  DFMA R64, R60, R64, UR24 ;  /* 0x000000183c407e2b */ /* 0x000fd00008000040 */
[----:B------:R-:W-:-:S08]  /*4690*/  DFMA R64, R60, R64, UR26 ;  /* 0x0000001a3c407e2b */ /* 0x000fd00008000040 */
[----:B------:R-:W-:-:S08]  /*46a0*/  DFMA R64, R60, R64, UR28 ;  /* 0x0000001c3c407e2b */ /* 0x000fd00008000040 */
[----:B------:R-:W-:-:S08]  /*46b0*/  DFMA R64, R60, R64, 1 ;  /* 0x3ff000003c40742b */ /* 0x000fd00000000040 */
[----:B------:R-:W-:-:S10]  /*46c0*/  DFMA R64, R60, R64, 1 ;  /* 0x3ff000003c40742b */ /* 0x000fd40000000040 */
[----:B------:R-:W-:Y:S02]  /*46d0*/  IMAD R61, R68, 0x100000, R65 ;  /* 0x00100000443d7824 */ /* 0x000fe400078e0241 */
[----:B------:R-:W-:Y:S01]  /*46e0*/  IMAD.MOV.U32 R60, RZ, RZ, R64 ;  /* 0x000000ffff3c7224 */ /* 0x000fe200078e0040 */
[----:B------:R-:W-:Y:S06]  /*46f0*/  @!P0 BRA `(.L_x_49) ;  /* 0x0000000000348947 */ /* 0x000fec0003800000 */
[----:B------:R-:W-:Y:S01]  /*4700*/  FSETP.GEU.AND P2, PT, |R71|, 4.2275390625, PT ;  /* 0x408748004700780b */ /* 0x000fe20003f4e200 */
[C---:B------:R-:W-:Y:S02]  /*4710*/  DSETP.GEU.AND P0, PT, R70.reuse, RZ, PT ;  /* 0x000000ff4600722a */ /* 0x040fe40003f0e000 */
[----:B------:R-:W-:-:S10]  /*4720*/  DADD R70, R70, +INF ;  /* 0x7ff0000046467429 */ /* 0x000fd40000000000 */
[----:B------:R-:W-:Y:S02]  /*4730*/  @!P2 LEA.HI R0, R68, R68, RZ, 0x1 ;  /* 0x000000444400a211 */ /* 0x000fe400078f08ff */
[----:B------:R-:W-:Y:S02]  /*4740*/  FSEL R60, R70, RZ, P0 ;  /* 0x000000ff463c7208 */ /* 0x000fe40000000000 */
[----:B------:R-:W-:Y:S02]  /*4750*/  @!P2 SHF.R.S32.HI R69, RZ, 0x1, R0 ;  /* 0x00000001ff45a819 */ /* 0x000fe40000011400 */
[----:B------:R-:W-:-:S03]  /*4760*/  FSEL R61, R71, RZ, P0 ;  /* 0x000000ff473d7208 */ /* 0x000fc60000000000 */
[----:B------:R-:W-:Y:S02]  /*4770*/  @!P2 IMAD.IADD R68, R68, 0x1, -R69 ;  /* 0x000000014444a824 */ /* 0x000fe400078e0a45 */
[----:B------:R-:W-:-:S03]  /*4780*/  @!P2 IMAD R69, R69, 0x100000, R65 ;  /* 0x001000004545a824 */ /* 0x000fc600078e0241 */
[----:B------:R-:W-:Y:S02]  /*4790*/  @!P2 LEA R65, R68, 0x3ff00000, 0x14 ;  /* 0x3ff000004441a811 */ /* 0x000fe400078ea0ff */
[----:B------:R-:W-:Y:S01]  /*47a0*/  @!P2 MOV R68, R64 ;  /* 0x000000400044a202 */ /* 0x000fe20000000f00 */
[----:B------:R-:W-:-:S06]  /*47b0*/  @!P2 IMAD.MOV.U32 R64, RZ, RZ, RZ ;  /* 0x000000ffff40a224 */ /* 0x000fcc00078e00ff */
[----:B------:R-:W-:-:S11]  /*47c0*/  @!P2 DMUL R60, R68, R64 ;  /* 0x00000040443ca228 */ /* 0x000fd60000000000 */
.L_x_49:
[----:B------:R-:W-:Y:S05]  /*47d0*/  BSYNC.RECONVERGENT B0 ;  /* 0x0000000000007941 */ /* 0x000fea0003800200 */
.L_x_48:
        /* <DEDUP_REMOVED lines=12> */
.L_x_51:
[----:B------:R-:W-:Y:S05]  /*48a0*/  BSYNC.RECONVERGENT B0 ;  /* 0x0000000000007941 */ /* 0x000fea0003800200 */
.L_x_50:
[----:B------:R-:W-:Y:S01]  /*48b0*/  DMUL R64, R64, -50 ;  /* 0xc049000040407828 */ /* 0x000fe20000000000 */
[----:B------:R-:W0:Y:S01]  /*48c0*/  MUFU.RCP64H R0, 0.25066280364990234375 ;  /* 0x3fd00adc00007908 */ /* 0x000e220000001800 */
[----:B------:R-:W-:Y:S01]  /*48d0*/  DSETP.NEU.AND P2, PT, R28, 1, PT ;  /* 0x3ff000001c00742a */ /* 0x000fe20003f4d000 */
[----:B------:R-:W-:Y:S07]  /*48e0*/  BSSY.RECONVERGENT B0, `(.L_x_52) ;  /* 0x0000022000007945 */ /* 0x000fee0003800200 */
[----:B------:R-:W-:-:S02]  /*48f0*/  FSEL R64, R64, RZ, P2 ;  /* 0x000000ff40407208 */ /* 0x000fc40001000000 */
[----:B------:R-:W-:-:S04]  /*4900*/  FSEL R65, R65, -3.140625, P2 ;  /* 0xc049000041417808 */ /* 0x000fc80001000000 */
[----:B------:R-:W-:Y:S02]  /*4910*/  FSETP.GEU.AND P0, PT, |R65|, 4.1917929649353027344, PT ;  /* 0x4086232b4100780b */ /* 0x000fe40003f0e200 */
[----:B------:R-:W-:-:S08]  /*4920*/  DFMA R16, R64, R16, 6.75539944105574400000e+15 ;  /* 0x433800004010742b */ /* 0x000fd00000000010 */
[----:B------:R-:W-:-:S08]  /*4930*/  DADD R70, R16, -6.75539944105574400000e+15 ;  /* 0xc338000010467429 */ /* 0x000fd00000000000 */
[----:B------:R-:W-:-:S08]  /*4940*/  DFMA R68, R70, -UR4, R64 ;  /* 0x8000000446447c2b */ /* 0x000fd00008000040 */
[----:B------:R-:W-:-:S08]  /*4950*/  DFMA R68, R70, -UR10, R68 ;  /* 0x8000000a46447c2b */ /* 0x000fd00008000044 */
        /* <DEDUP_REMOVED lines=11> */
[----:B------:R-:W-:Y:S01]  /*4a10*/  LEA R3, R16, R69, 0x14 ;  /* 0x0000004510037211 */ /* 0x000fe200078ea0ff */
[----:B------:R-:W-:Y:S01]  /*4a20*/  IMAD.MOV.U32 R2, RZ, RZ, R68 ;  /* 0x000000ffff027224 */ /* 0x000fe200078e0044 */
[----:B0-----:R-:W-:Y:S06]  /*4a30*/  @!P0 BRA `(.L_x_53) ;  /* 0x0000000000308947 */ /* 0x001fec0003800000 */
[C---:B------:R-:W-:Y:S02]  /*4a40*/  DADD R2, R64.reuse, +INF ;  /* 0x7ff0000040027429 */ /* 0x040fe40000000000 */
[----:B------:R-:W-:-:S08]  /*4a50*/  DSETP.GEU.AND P0, PT, R64, RZ, PT ;  /* 0x000000ff4000722a */ /* 0x000fd00003f0e000 */
[----:B------:R-:W-:Y:S02]  /*4a60*/  FSEL R2, R2, RZ, P0 ;  /* 0x000000ff02027208 */ /* 0x000fe40000000000 */
[----:B------:R-:W-:Y:S02]  /*4a70*/  FSEL R3, R3, RZ, P0 ;  /* 0x000000ff03037208 */ /* 0x000fe40000000000 */
[----:B------:R-:W-:-:S13]  /*4a80*/  FSETP.GEU.AND P0, PT, |R65|, 4.2275390625, PT ;  /* 0x408748004100780b */ /* 0x000fda0003f0e200 */
[----:B------:R-:W-:-:S04]  /*4a90*/  @!P0 LEA.HI R17, R16, R16, RZ, 0x1 ;  /* 0x0000001010118211 */ /* 0x000fc800078f08ff */
[----:B------:R-:W-:-:S05]  /*4aa0*/  @!P0 SHF.R.S32.HI R17, RZ, 0x1, R17 ;  /* 0x00000001ff118819 */ /* 0x000fca0000011411 */
[----:B------:R-:W-:Y:S02]  /*4ab0*/  @!P0 IMAD.IADD R16, R16, 0x1, -R17 ;  /* 0x0000000110108824 */ /* 0x000fe400078e0a11 */
[----:B------:R-:W-:-:S03]  /*4ac0*/  @!P0 IMAD R69, R17, 0x100000, R69 ;  /* 0x0010000011458824 */ /* 0x000fc600078e0245 */
[----:B------:R-:W-:Y:S01]  /*4ad0*/  @!P0 LEA R17, R16, 0x3ff00000, 0x14 ;  /* 0x3ff0000010118811 */ /* 0x000fe200078ea0ff */
[----:B------:R-:W-:-:S06]  /*4ae0*/  @!P0 IMAD.MOV.U32 R16, RZ, RZ, RZ ;  /* 0x000000ffff108224 */ /* 0x000fcc00078e00ff */
[----:B------:R-:W-:-:S11]  /*4af0*/  @!P0 DMUL R2, R68, R16 ;  /* 0x0000001044028228 */ /* 0x000fd60000000000 */
.L_x_53:
[----:B------:R-:W-:Y:S05]  /*4b00*/  BSYNC.RECONVERGENT B0 ;  /* 0x0000000000007941 */ /* 0x000fea0003800200 */
.L_x_52:
[----:B------:R-:W-:Y:S01]  /*4b10*/  IMAD.MOV.U32 R68, RZ, RZ, 0x1991b8d1 ;  /* 0x1991b8d1ff447424 */ /* 0x000fe200078e00ff */
[----:B------:R-:W-:Y:S01]  /*4b20*/  MOV R17, R0 ;  /* 0x0000000000117202 */ /* 0x000fe20000000f00 */
[----:B------:R-:W-:Y:S01]  /*4b30*/  IMAD.MOV.U32 R69, RZ, RZ, 0x3fd00adc ;  /* 0x3fd00adcff457424 */ /* 0x000fe200078e00ff */
[----:B------:R-:W-:Y:S01]  /*4b40*/  ISETP.NE.AND P3, PT, R13, 0x7ff00000, PT ;  /* 0x7ff000000d00780c */ /* 0x000fe20003f65270 */
[----:B------:R-:W-:Y:S01]  /*4b50*/  IMAD.MOV.U32 R16, RZ, RZ, 0x1 ;  /* 0x00000001ff107424 */ /* 0x000fe200078e00ff */
[----:B------:R-:W-:Y:S01]  /*4b60*/  BSSY.RECONVERGENT B1, `(.L_x_54) ;  /* 0x0000017000017945 */ /* 0x000fe20003800200 */
[----:B------:R-:W-:-:S04]  /*4b70*/  DMUL R62, R66, R62 ;  /* 0x0000003e423e7228 */ /* 0x000fc80000000000 */
[----:B------:R-:W-:-:S08]  /*4b80*/  DFMA R64, R16, -R68, 1 ;  /* 0x3ff000001040742b */ /* 0x000fd00000000844 */
[----:B------:R-:W-:-:S08]  /*4b90*/  DFMA R64, R64, R64, R64 ;  /* 0x000000404040722b */ /* 0x000fd00000000040 */
[----:B------:R-:W-:-:S08]  /*4ba0*/  DFMA R64, R16, R64, R16 ;  /* 0x000000401040722b */ /* 0x000fd00000000010 */
[----:B------:R-:W-:-:S08]  /*4bb0*/  DFMA R16, R64, -R68, 1 ;  /* 0x3ff000004010742b */ /* 0x000fd00000000844 */
[----:B------:R-:W-:-:S08]  /*4bc0*/  DFMA R16, R64, R16, R64 ;  /* 0x000000104010722b */ /* 0x000fd00000000040 */
[----:B------:R-:W-:-:S08]  /*4bd0*/  DMUL R64, R16, R60 ;  /* 0x0000003c10407228 */ /* 0x000fd00000000000 */
[----:B------:R-:W-:-:S08]  /*4be0*/  DFMA R68, R64, -R68, R60 ;  /* 0x800000444044722b */ /* 0x000fd0000000003c */
[----:B------:R-:W-:Y:S01]  /*4bf0*/  DFMA R64, R16, R68, R64 ;  /* 0x000000441040722b */ /* 0x000fe20000000040 */
[----:B------:R-:W-:Y:S02]  /*4c00*/  P2R R68, PR, RZ, 0x8 ;  /* 0x00000008ff447803 */ /* 0x000fe40000000000 */
[----:B------:R-:W-:-:S07]  /*4c10*/  FSETP.GEU.AND P3, PT, |R61|, 6.5827683646048100446e-37, PT ;  /* 0x036000003d00780b */ /* 0x000fce0003f6e200 */
[----:B------:R-:W-:-:S05]  /*4c20*/  FFMA R0, RZ, 1.6253314018249511719, R65 ;  /* 0x3fd00adcff007823 */ /* 0x000fca0000000041 */
[----:B------:R-:W-:-:S13]  /*4c30*/  FSETP.GT.AND P0, PT, |R0|, 1.469367938527859385e-39, PT ;  /* 0x001000000000780b */ /* 0x000fda0003f04200 */
        /* <DEDUP_REMOVED lines=9> */
.L_x_55:
[----:B------:R-:W-:Y:S05]  /*4cd0*/  BSYNC.RECONVERGENT B1 ;  /* 0x0000000000017941 */ /* 0x000fea0003800200 */
.L_x_54:
[----:B------:R-:W-:Y:S01]  /*4ce0*/  ISETP.NE.AND P0, PT, R68, RZ, PT ;  /* 0x000000ff4400720c */ /* 0x000fe20003f05270 */
[----:B------:R-:W-:Y:S01]  /*4cf0*/  BSSY.RECONVERGENT B0, `(.L_x_56) ;  /* 0x000000c000007945 */ /* 0x000fe20003800200 */
[----:B------:R-:W-:Y:S01]  /*4d00*/  IMAD.MOV.U32 R16, RZ, RZ, R22 ;  /* 0x000000ffff107224 */ /* 0x000fe200078e0016 */
[----:B------:R-:W-:-:S10]  /*4d10*/  MOV R17, R23 ;  /* 0x0000001700117202 */ /* 0x000fd40000000f00 */
        /* <DEDUP_REMOVED lines=9> */
.L_x_57:
[----:B------:R-:W-:Y:S05]  /*4db0*/  BSYNC.RECONVERGENT B0 ;  /* 0x0000000000007941 */ /* 0x000fea0003800200 */
.L_x_56:
[----:B------:R-:W-:Y:S01]  /*4dc0*/  DMUL R60, R16, -50 ;  /* 0xc0490000103c7828 */ /* 0x000fe20000000000 */
[----:B------:R-:W-:Y:S01]  /*4dd0*/  UMOV UR4, 0xfefa39ef ;  /* 0xfefa39ef00047882 */ /* 0x000fe20000000000 */
[----:B------:R-:W-:Y:S01]  /*4de0*/  DSETP.NEU.AND P0, PT, R24, 1, PT ;  /* 0x3ff000001800742a */ /* 0x000fe20003f0d000 */
[----:B------:R-:W-:Y:S01]  /*4df0*/  IMAD.MOV.U32 R16, RZ, RZ, 0x652b82fe ;  /* 0x652b82feff107424 */ /* 0x000fe200078e00ff */
[----:B------:R-:W-:Y:S01]  /*4e00*/  UMOV UR5, 0x3fe62e42 ;  /* 0x3fe62e4200057882 */ /* 0x000fe20000000000 */
[----:B------:R-:W-:Y:S01]  /*4e10*/  IMAD.MOV.U32 R17, RZ, RZ, 0x3ff71547 ;  /* 0x3ff71547ff117424 */ /* 0x000fe200078e00ff */
[----:B------:R-:W0:Y:S01]  /*4e20*/  MUFU.RCP64H R71, 0.25066280364990234375 ;  /* 0x3fd00adc00477908 */ /* 0x000e220000001800 */
[----:B------:R-:W-:Y:S01]  /*4e30*/  IMAD.MOV.U32 R68, RZ, RZ, 0x1991b8d1 ;  /* 0x1991b8d1ff447424 */ /* 0x000fe200078e00ff */
[----:B------:R-:W-:Y:S01]  /*4e40*/  DMUL R64, R64, R2 ;  /* 0x0000000240407228 */ /* 0x000fe20000000000 */
[----:B------:R-:W-:Y:S01]  /*4e50*/  IMAD.MOV.U32 R69, RZ, RZ, 0x3fd00adc ;  /* 0x3fd00adcff457424 */ /* 0x000fe200078e00ff */
[----:B------:R-:W-:Y:S01]  /*4e60*/  FSEL R60, R60, RZ, P0 ;  /* 0x000000ff3c3c7208 */ /* 0x000fe20000000000 */
[----:B------:R-:W-:Y:S01]  /*4e70*/  IMAD.MOV.U32 R70, RZ, RZ, 0x1 ;  /* 0x00000001ff467424 */ /* 0x000fe200078e00ff */
[----:B------:R-:W-:Y:S01]  /*4e80*/  FSEL R61, R61, -3.140625, P0 ;  /* 0xc04900003d3d7808 */ /* 0x000fe20000000000 */
[----:B------:R-:W-:Y:S03]  /*4e90*/  BSSY.RECONVERGENT B0, `(.L_x_58) ;  /* 0x000003f000007945 */ /* 0x000fe60003800200 */
[----:B------:R-:W-:-:S02]  /*4ea0*/  FSETP.GEU.AND P0, PT, |R61|, 4.1917929649353027344, PT ;  /* 0x4086232b3d00780b */ /* 0x000fc40003f0e200 */
        /* <DEDUP_REMOVED lines=8> */
[----:B------:R-:W-:Y:S01]  /*4f30*/  MOV R67, 0x3e928af3 ;  /* 0x3e928af300437802 */ /* 0x000fe20000000f00 */
[----:B------:R-:W-:-:S05]  /*4f40*/  UMOV UR5, 0x3e5ade15 ;  /* 0x3e5ade1500057882 */ /* 0x000fca0000000000 */
        /* <DEDUP_REMOVED lines=32> */
[----:B------:R-:W-:-:S08]  /*5150*/  DMUL R74, R2, R64 ;  /* 0x00000040024a7228 */ /* 0x000fd00000000000 */
[----:B------:R-:W-:-:S08]  /*5160*/  DFMA R68, R74, -R68, R64 ;  /* 0x800000444a44722b */ /* 0x000fd00000000040 */
[----:B------:R-:W-:Y:S01]  /*5170*/  DFMA R74, R2, R68, R74 ;  /* 0x00000044024a722b */ /* 0x000fe2000000004a */
[----:B------:R-:W-:Y:S02]  /*5180*/  IMAD R3, R16, 0x100000, R67 ;  /* 0x0010000010037824 */ /* 0x000fe400078e0243 */
[----:B------:R-:W-:-:S07]  /*5190*/  IMAD.MOV.U32 R2, RZ, RZ, R66 ;  /* 0x000000ffff027224 */ /* 0x000fce00078e0042 */
[----:B------:R-:W-:Y:S01]  /*51a0*/  FFMA R68, RZ, 1.6253314018249511719, R75 ;  /* 0x3fd00adcff447823 */ /* 0x000fe2000000004b */
[----:B------:R-:W-:Y:S06]  /*51b0*/  @!P0 BRA `(.L_x_59) ;  /* 0x0000000000308947 */ /* 0x000fec0003800000 */
        /* <DEDUP_REMOVED lines=9> */
[----:B------:R-:W-:Y:S02]  /*5250*/  @!P0 LEA R17, R16, 0x3ff00000, 0x14 ;  /* 0x3ff0000010118811 */ /* 0x000fe400078ea0ff */
[----:B------:R-:W-:-:S06]  /*5260*/  @!P0 MOV R16, RZ ;  /* 0x000000ff00108202 */ /* 0x000fcc0000000f00 */
[----:B------:R-:W-:-:S11]  /*5270*/  @!P0 DMUL R2, R66, R16 ;  /* 0x0000001042028228 */ /* 0x000fd60000000000 */
.L_x_59:
[----:B------:R-:W-:Y:S05]  /*5280*/  BSYNC.RECONVERGENT B0 ;  /* 0x0000000000007941 */ /* 0x000fea0003800200 */
.L_x_58:
[----:B------:R-:W-:Y:S01]  /*5290*/  FSETP.GEU.AND P0, PT, |R65|, 6.5827683646048100446e-37, PT ;  /* 0x036000004100780b */ /* 0x000fe20003f0e200 */
[----:B------:R-:W-:Y:S01]  /*52a0*/  BSSY.RECONVERGENT B1, `(.L_x_60) ;  /* 0x000000b000017945 */ /* 0x000fe20003800200 */
        /* <DEDUP_REMOVED lines=10> */
.L_x_61:
[----:B------:R-:W-:Y:S05]  /*5350*/  BSYNC.RECONVERGENT B1 ;  /* 0x0000000000017941 */ /* 0x000fea0003800200 */
.L_x_60:
[----:B------:R-:W-:Y:S01]  /*5360*/  BSSY.RECONVERGENT B0, `(.L_x_62) ;  /* 0x000000c000007945 */ /* 0x000fe20003800200 */
[----:B------:R-:W-:Y:S01]  /*5370*/  IMAD.MOV.U32 R16, RZ, RZ, R18 ;  /* 0x000000ffff107224 */ /* 0x000fe200078e0012 */
[----:B------:R-:W-:Y:S02]  /*5380*/  MOV R17, R19 ;  /* 0x0000001300117202 */ /* 0x000fe40000000f00 */
        /* <DEDUP_REMOVED lines=9> */
.L_x_63:
[----:B------:R-:W-:Y:S05]  /*5420*/  BSYNC.RECONVERGENT B0 ;  /* 0x0000000000007941 */ /* 0x000fea0003800200 */
.L_x_62:
[----:B------:R-:W-:Y:S01]  /*5430*/  DMUL R16, R16, -50 ;  /* 0xc049000010107828 */ /* 0x000fe20000000000 */
[----:B------:R-:W-:Y:S01]  /*5440*/  IMAD.MOV.U32 R60, RZ, RZ, 0x652b82fe ;  /* 0x652b82feff3c7424 */ /* 0x000fe200078e00ff */
[----:B------:R-:W-:Y:S01]  /*5450*/  UMOV UR4, 0xfefa39ef ;  /* 0xfefa39ef00047882 */ /* 0x000fe20000000000 */
[----:B------:R-:W-:Y:S01]  /*5460*/  IMAD.MOV.U32 R61, RZ, RZ, 0x3ff71547 ;  /* 0x3ff71547ff3d7424 */ /* 0x000fe200078e00ff */
[----:B------:R-:W-:Y:S01]  /*5470*/  UMOV UR5, 0x3fe62e42 ;  /* 0x3fe62e4200057882 */ /* 0x000fe20000000000 */
[----:B------:R-:W0:Y:S01]  /*5480*/  MUFU.RCP64H R69, 0.25066280364990234375 ;  /* 0x3fd00adc00457908 */ /* 0x000e220000001800 */
[----:B------:R-:W-:Y:S01]  /*5490*/  IMAD.MOV.U32 R66, RZ, RZ, 0x1991b8d1 ;  /* 0x1991b8d1ff427424 */ /* 0x000fe200078e00ff */
[----:B------:R-:W-:Y:S01]  /*54a0*/  DMUL R74, R74, R2 ;  /* 0x000000024a4a7228 */ /* 0x000fe20000000000 */
[----:B------:R-:W-:Y:S01]  /*54b0*/  IMAD.MOV.U32 R67, RZ, RZ, 0x3fd00adc ;  /* 0x3fd00adcff437424 */ /* 0x000fe200078e00ff */
[----:B------:R-:W-:Y:S01]  /*54c0*/  BSSY.RECONVERGENT B0, `(.L_x_64) ;  /* 0x0000042000007945 */ /* 0x000fe20003800200 */
[----:B------:R-:W-:Y:S01]  /*54d0*/  FSEL R16, R16, RZ, P1 ;  /* 0x000000ff10107208 */ /* 0x000fe20000800000 */
[----:B------:R-:W-:Y:S01]  /*54e0*/  IMAD.MOV.U32 R68, RZ, RZ, 0x1 ;  /* 0x00000001ff447424 */ /* 0x000fe200078e00ff */
        /* <DEDUP_REMOVED lines=47> */
[----:B------:R-:W-:-:S10]  /*57e0*/  DFMA R72, R72, R70, 1 ;  /* 0x3ff000004848742b */ /* 0x000fd40000000046 */
        /* <DEDUP_REMOVED lines=15> */
.L_x_65:
[----:B------:R-:W-:Y:S05]  /*58e0*/  BSYNC.RECONVERGENT B0 ;  /* 0x0000000000007941 */ /* 0x000fea0003800200 */
.L_x_64:
        /* <DEDUP_REMOVED lines=12> */
.L_x_67:
[----:B------:R-:W-:Y:S05]  /*59b0*/  BSYNC.RECONVERGENT B1 ;  /* 0x0000000000017941 */ /* 0x000fea0003800200 */
.L_x_66:
[----:B------:R-:W0:Y:S01]  /*59c0*/  MUFU.RCP64H R61, 0.25066280364990234375 ;  /* 0x3fd00adc003d7908 */ /* 0x000e220000001800 */
[----:B------:R-:W-:Y:S01]  /*59d0*/  IMAD.MOV.U32 R66, RZ, RZ, 0x1991b8d1 ;  /* 0x1991b8d1ff427424 */ /* 0x000fe200078e00ff */
[----:B------:R-:W-:Y:S01]  /*59e0*/  MOV R67, 0x3fd00adc ;  /* 0x3fd00adc00437802 */ /* 0x000fe20000000f00 */
[----:B------:R-:W-:Y:S01]  /*59f0*/  IMAD.MOV.U32 R60, RZ, RZ, 0x1 ;  /* 0x00000001ff3c7424 */ /* 0x000fe200078e00ff */
[----:B------:R-:W-:Y:S01]  /*5a00*/  DMUL R64, R64, R2 ;  /* 0x0000000240407228 */ /* 0x000fe20000000000 */
[----:B------:R-:W-:Y:S09]  /*5a10*/  BSSY.RECONVERGENT B1, `(.L_x_68) ;  /* 0x0000015000017945 */ /* 0x000ff20003800200 */
[----:B------:R-:W-:Y:S01]  /*5a20*/  FSETP.GEU.AND P1, PT, |R65|, 6.5827683646048100446e-37, PT ;  /* 0x036000004100780b */ /* 0x000fe20003f2e200 */
[----:B0-----:R-:W-:-:S08]  /*5a30*/  DFMA R16, R60, -R66, 1 ;  /* 0x3ff000003c10742b */ /* 0x001fd00000000842 */
[----:B------:R-:W-:-:S08]  /*5a40*/  DFMA R16, R16, R16, R16 ;  /* 0x000000101010722b */ /* 0x000fd00000000010 */
[----:B------:R-:W-:-:S08]  /*5a50*/  DFMA R16, R60, R16, R60 ;  /* 0x000000103c10722b */ /* 0x000fd0000000003c */
[----:B------:R-:W-:-:S08]  /*5a60*/  DFMA R60, R16, -R66, 1 ;  /* 0x3ff00000103c742b */ /* 0x000fd00000000842 */
[----:B------:R-:W-:-:S08]  /*5a70*/  DFMA R60, R16, R60, R16 ;  /* 0x0000003c103c722b */ /* 0x000fd00000000010 */
[----:B------:R-:W-:-:S08]  /*5a80*/  DMUL R2, R60, R64 ;  /* 0x000000403c027228 */ /* 0x000fd00000000000 */
[----:B------:R-:W-:-:S08]  /*5a90*/  DFMA R66, R2, -R66, R64 ;  /* 0x800000420242722b */ /* 0x000fd00000000040 */
[----:B------:R-:W-:-:S10]  /*5aa0*/  DFMA R2, R60, R66, R2 ;  /* 0x000000423c02722b */ /* 0x000fd40000000002 */
        /* <DEDUP_REMOVED lines=11> */
.L_x_69:
[----:B------:R-:W-:Y:S05]  /*5b60*/  BSYNC.RECONVERGENT B1 ;  /* 0x0000000000017941 */ /* 0x000fea0003800200 */
.L_x_68:
[----:B------:R-:W0:Y:S01]  /*5b70*/  MUFU.RCP64H R61, 0.25066280364990234375 ;  /* 0x3fd00adc003d7908 */ /* 0x000e220000001800 */
[----:B------:R-:W-:Y:S01]  /*5b80*/  MOV R16, 0x1991b8d1 ;  /* 0x1991b8d100107802 */ /* 0x000fe20000000f00 */
[----:B------:R-:W-:Y:S01]  /*5b90*/  IMAD.MOV.U32 R17, RZ, RZ, 0x3fd00adc ;  /* 0x3fd00adcff117424 */ /* 0x000fe200078e00ff */
[----:B------:R-:W-:Y:S01]  /*5ba0*/  FSETP.GEU.AND P1, PT, |R63|, 6.5827683646048100446e-37, PT ;  /* 0x036000003f00780b */ /* 0x000fe20003f2e200 */
[----:B------:R-:W-:Y:S01]  /*5bb0*/  IMAD.MOV.U32 R60, RZ, RZ, 0x1 ;  /* 0x00000001ff3c7424 */ /* 0x000fe200078e00ff */
[----:B------:R-:W-:Y:S05]  /*5bc0*/  BSSY.RECONVERGENT B1, `(.L_x_70) ;  /* 0x0000014000017945 */ /* 0x000fea0003800200 */
        /* <DEDUP_REMOVED lines=17> */
[----:B------:R-:W-:Y:S01]  /*5ce0*/  IMAD.MOV.U32 R64, RZ, RZ, R17 ;  /* 0x000000ffff407224 */ /* 0x000fe200078e0011 */
[----:B------:R-:W-:-:S07]  /*5cf0*/  MOV R65, R16 ;  /* 0x0000001000417202 */ /* 0x000fce0000000f00 */
.L_x_71:
[----:B------:R-:W-:Y:S05]  /*5d00*/  BSYNC.RECONVERGENT B1 ;  /* 0x0000000000017941 */ /* 0x000fea0003800200 */
.L_x_70:
        /* <DEDUP_REMOVED lines=12> */
.L_x_73:
[----:B------:R-:W-:Y:S05]  /*5dd0*/  BSYNC.RECONVERGENT B0 ;  /* 0x0000000000007941 */ /* 0x000fea0003800200 */
.L_x_72:
[----:B------:R-:W-:Y:S01]  /*5de0*/  DMUL R16, R16, -50 ;  /* 0xc049000010107828 */ /* 0x000fe20000000000 */
[----:B------:R-:W-:Y:S01]  /*5df0*/  IMAD.MOV.U32 R62, RZ, RZ, 0x652b82fe ;  /* 0x652b82feff3e7424 */ /* 0x000fe200078e00ff */
[----:B------:R-:W-:Y:S01]  /*5e00*/  DSETP.NEU.AND P1, PT, R32, 1, PT ;  /* 0x3ff000002000742a */ /* 0x000fe20003f2d000 */
[----:B------:R-:W-:Y:S01]  /*5e10*/  MOV R63, 0x3ff71547 ;  /* 0x3ff71547003f7802 */ /* 0x000fe20000000f00 */
        /* <DEDUP_REMOVED lines=25> */
[----:B------:R-:W-:Y:S01]  /*5fb0*/  UMOV UR29, 0x3fe00000 ;  /* 0x3fe00000001d7882 */ /* 0x000fe20000000000 */
[----:B------:R-:W-:Y:S01]  /*5fc0*/  FSETP.GEU.AND P0, PT, |R71|, 4.1917929649353027344, PT ;  /* 0x4086232b4700780b */ /* 0x000fe20003f0e200 */
[----:B------:R-:W-:Y:S03]  /*5fd0*/  BSSY.RECONVERGENT B0, `(.L_x_74) ;  /* 0x0000020000007945 */ /* 0x000fe60003800200 */
        /* <DEDUP_REMOVED lines=27> */
[----:B------:R-:W-:Y:S01]  /*6190*/  @!P3 LEA R67, R68, 0x3ff00000, 0x14 ;  /* 0x3ff000004443b811 */ /* 0x000fe200078ea0ff */
[----:B------:R-:W-:Y:S01]  /*61a0*/  @!P3 IMAD.MOV.U32 R68, RZ, RZ, R66 ;  /* 0x000000ffff44b224 */ /* 0x000fe200078e0042 */
[----:B------:R-:W-:-:S06]  /*61b0*/  @!P3 MOV R66, RZ ;  /* 0x000000ff0042b202 */ /* 0x000fcc0000000f00 */
[----:B------:R-:W-:-:S11]  /*61c0*/  @!P3 DMUL R60, R68, R66 ;  /* 0x00000042443cb228 */ /* 0x000fd60000000000 */
.L_x_75:
[----:B------:R-:W-:Y:S05]  /*61d0*/  BSYNC.RECONVERGENT B0 ;  /* 0x0000000000007941 */ /* 0x000fea0003800200 */
.L_x_74:
        /* <DEDUP_REMOVED lines=12> */
.L_x_77:
[----:B------:R-:W-:Y:S05]  /*62a0*/  BSYNC.RECONVERGENT B0 ;  /* 0x0000000000007941 */ /* 0x000fea0003800200 */
.L_x_76:
[----:B------:R-:W-:Y:S01]  /*62b0*/  DMUL R66, R66, -50 ;  /* 0xc049000042427828 */ /* 0x000fe20000000000 */
[----:B------:R-:W0:Y:S01]  /*62c0*/  MUFU.RCP64H R0, 0.25066280364990234375 ;  /* 0x3fd00adc00007908 */ /* 0x000e220000001800 */
[----:B------:R-:W-:Y:S08]  /*62d0*/  BSSY.RECONVERGENT B0, `(.L_x_78) ;  /* 0x0000023000007945 */ /* 0x000ff00003800200 */
        /* <DEDUP_REMOVED lines=18> */
[----:B------:R-:W-:Y:S01]  /*6400*/  IMAD R63, R68, 0x100000, R17 ;  /* 0x00100000443f7824 */ /* 0x000fe200078e0211 */
[----:B------:R-:W-:Y:S01]  /*6410*/  MOV R62, R16 ;  /* 0x00000010003e7202 */ /* 0x000fe20000000f00 */
[----:B0-----:R-:W-:Y:S06]  /*6420*/  @!P0 BRA `(.L_x_79) ;  /* 0x0000000000348947 */ /* 0x001fec0003800000 */
[----:B------:R-:W-:Y:S01]  /*6430*/  FSETP.GEU.AND P2, PT, |R67|, 4.2275390625, PT ;  /* 0x408748004300780b */ /* 0x000fe20003f4e200 */
[C---:B------:R-:W-:Y:S02]  /*6440*/  DADD R62, R66.reuse, +INF ;  /* 0x7ff00000423e7429 */ /* 0x040fe40000000000 */
[----:B------:R-:W-:-:S08]  /*6450*/  DSETP.GEU.AND P0, PT, R66, RZ, PT ;  /* 0x000000ff4200722a */ /* 0x000fd00003f0e000 */
[----:B------:R-:W-:Y:S02]  /*6460*/  FSEL R62, R62, RZ, P0 ;  /* 0x000000ff3e3e7208 */ /* 0x000fe40000000000 */
[----:B------:R-:W-:Y:S01]  /*6470*/  @!P2 LEA.HI R69, R68, R68, RZ, 0x1 ;  /* 0x000000444445a211 */ /* 0x000fe200078f08ff */
[----:B------:R-:W-:Y:S01]  /*6480*/  @!P2 IMAD.MOV.U32 R66, RZ, RZ, R16 ;  /* 0x000000ffff42a224 */ /* 0x000fe200078e0010 */
[----:B------:R-:W-:Y:S01]  /*6490*/  FSEL R63, R63, RZ, P0 ;  /* 0x000000ff3f3f7208 */ /* 0x000fe20000000000 */
[----:B------:R-:W-:Y:S01]  /*64a0*/  @!P2 IMAD.MOV.U32 R16, RZ, RZ, RZ ;  /* 0x000000ffff10a224 */ /* 0x000fe200078e00ff */
[----:B------:R-:W-:-:S05]  /*64b0*/  @!P2 SHF.R.S32.HI R69, RZ, 0x1, R69 ;  /* 0x00000001ff45a819 */ /* 0x000fca0000011445 */
[----:B------:R-:W-:Y:S02]  /*64c0*/  @!P2 IMAD.IADD R68, R68, 0x1, -R69 ;  /* 0x000000014444a824 */ /* 0x000fe400078e0a45 */
[----:B------:R-:W-:-:S03]  /*64d0*/  @!P2 IMAD R67, R69, 0x100000, R17 ;  /* 0x001000004543a824 */ /* 0x000fc600078e0211 */
[----:B------:R-:W-:-:S06]  /*64e0*/  @!P2 LEA R17, R68, 0x3ff00000, 0x14 ;  /* 0x3ff000004411a811 */ /* 0x000fcc00078ea0ff */
[----:B------:R-:W-:-:S11]  /*64f0*/  @!P2 DMUL R62, R66, R16 ;  /* 0x00000010423ea228 */ /* 0x000fd60000000000 */
.L_x_79:
[----:B------:R-:W-:Y:S05]  /*6500*/  BSYNC.RECONVERGENT B0 ;  /* 0x0000000000007941 */ /* 0x000fea0003800200 */
.L_x_78:
[----:B------:R-:W-:Y:S01]  /*6510*/  IMAD.MOV.U32 R68, RZ, RZ, 0x1991b8d1 ;  /* 0x1991b8d1ff447424 */ /* 0x000fe200078e00ff */
[----:B------:R-:W-:Y:S01]  /*6520*/  MOV R17, R0 ;  /* 0x0000000000117202 */ /* 0x000fe20000000f00 */
[----:B------:R-:W-:Y:S01]  /*6530*/  IMAD.MOV.U32 R69, RZ, RZ, 0x3fd00adc ;  /* 0x3fd00adcff457424 */ /* 0x000fe200078e00ff */
[----:B------:R-:W-:Y:S01]  /*6540*/  FSETP.GEU.AND P2, PT, |R61|, 6.5827683646048100446e-37, PT ;  /* 0x036000003d00780b */ /* 0x000fe20003f4e200 */
[----:B------:R-:W-:Y:S01]  /*6550*/  IMAD.MOV.U32 R16, RZ, RZ, 0x1 ;  /* 0x00000001ff107424 */ /* 0x000fe200078e00ff */
[----:B------:R-:W-:Y:S01]  /*6560*/  BSSY.RECONVERGENT B1, `(.L_x_80) ;  /* 0x0000017000017945 */ /* 0x000fe20003800200 */
[----:B------:R-:W-:Y:S01]  /*6570*/  DFMA R34, R64, R2, R34 ;  /* 0x000000024022722b */ /* 0x000fe20000000022 */
[----:B------:R-:W-:-:S03]  /*6580*/  ISETP.NE.AND P4, PT, R13, 0x7ff00000, PT ;  /* 0x7ff000000d00780c */ /* 0x000fc60003f85270 */
[----:B------:R-:W-:-:S08]  /*6590*/  DFMA R66, R16, -R68, 1 ;  /* 0x3ff000001042742b */ /* 0x000fd00000000844 */
        /* <DEDUP_REMOVED lines=19> */
.L_x_81:
[----:B------:R-:W-:Y:S05]  /*66d0*/  BSYNC.RECONVERGENT B1 ;  /* 0x0000000000017941 */ /* 0x000fea0003800200 */
.L_x_80:
        /* <DEDUP_REMOVED lines=8> */
[----:B------:R-:W-:Y:S01]  /*6760*/  IMAD.MOV.U32 R2, RZ, RZ, R22 ;  /* 0x000000ffff027224 */ /* 0x000fe200078e0016 */
[----:B------:R-:W-:-:S12]  /*6770*/  MOV R3, R23 ;  /* 0x0000001700037202 */ /* 0x000fd80000000f00 */
[----:B------:R-:W-:Y:S02]  /*6780*/  @!P0 IMAD.MOV.U32 R2, RZ, RZ, 0x0 ;  /* 0x00000000ff028424 */ /* 0x000fe400078e00ff */
[----:B------:R-:W-:-:S07]  /*6790*/  @!P0 IMAD.MOV.U32 R3, RZ, RZ, 0x7ff00000 ;  /* 0x7ff00000ff038424 */ /* 0x000fce00078e00ff */
.L_x_83:
[----:B------:R-:W-:Y:S05]  /*67a0*/  BSYNC.RECONVERGENT B0 ;  /* 0x0000000000007941 */ /* 0x000fea0003800200 */
.L_x_82:
[----:B------:R-:W-:Y:S01]  /*67b0*/  DMUL R2, R2, -50 ;  /* 0xc049000002027828 */ /* 0x000fe20000000000 */
[----:B------:R-:W-:Y:S01]  /*67c0*/  IMAD.MOV.U32 R64, RZ, RZ, 0x652b82fe ;  /* 0x652b82feff407424 */ /* 0x000fe200078e00ff */
[----:B------:R-:W-:Y:S01]  /*67d0*/  DSETP.NEU.AND P2, PT, R24, 1, PT ;  /* 0x3ff000001800742a */ /* 0x000fe20003f4d000 */
[----:B------:R-:W-:Y:S01]  /*67e0*/  IMAD.MOV.U32 R65, RZ, RZ, 0x3ff71547 ;  /* 0x3ff71547ff417424 */ /* 0x000fe200078e00ff */
[----:B------:R-:W-:Y:S01]  /*67f0*/  UMOV UR4, 0xfefa39ef ;  /* 0xfefa39ef00047882 */ /* 0x000fe20000000000 */
[----:B------:R-:W-:Y:S01]  /*6800*/  UMOV UR5, 0x3fe62e42 ;  /* 0x3fe62e4200057882 */ /* 0x000fe20000000000 */
[----:B------:R-:W-:Y:S01]  /*6810*/  IMAD.MOV.U32 R70, RZ, RZ, -0x35dec16 ;  /* 0xfca213eaff467424 */ /* 0x000fe200078e00ff */
[----:B------:R-:W0:Y:S01]  /*6820*/  MUFU.RCP64H R69, 0.25066280364990234375 ;  /* 0x3fd00adc00457908 */ /* 0x000e220000001800 */
[----:B------:R-:W-:Y:S01]  /*6830*/  IMAD.MOV.U32 R71, RZ, RZ, 0x3e928af3 ;  /* 0x3e928af3ff477424 */ /* 0x000fe200078e00ff */
[----:B------:R-:W-:Y:S01]  /*6840*/  DMUL R62, R16, R62 ;  /* 0x0000003e103e7228 */ /* 0x000fe20000000000 */
[----:B------:R-:W-:Y:S01]  /*6850*/  FSEL R60, R2, RZ, P2 ;  /* 0x000000ff023c7208 */ /* 0x000fe20001000000 */
[----:B------:R-:W-:Y:S01]  /*6860*/  IMAD.MOV.U32 R68, RZ, RZ, 0x1 ;  /* 0x00000001ff447424 */ /* 0x000fe200078e00ff */
[----:B------:R-:W-:Y:S01]  /*6870*/  FSEL R61, R3, -3.140625, P2 ;  /* 0xc0490000033d7808 */ /* 0x000fe20001000000 */
[----:B------:R-:W-:Y:S01]  /*6880*/  BSSY.RECONVERGENT B0, `(.L_x_84) ;  /* 0x0000040000007945 */ /* 0x000fe20003800200 */
[----:B------:R-:W-:-:S02]  /*6890*/  ISETP.NE.AND P5, PT, R14, 0x7ff00000, PT ;  /* 0x7ff000000e00780c */ /* 0x000fc40003fa5270 */
        /* <DEDUP_REMOVED lines=9> */
[----:B------:R-:W-:Y:S01]  /*6930*/  MOV R2, 0x1991b8d1 ;  /* 0x1991b8d100027802 */ /* 0x000fe20000000f00 */
[----:B------:R-:W-:-:S04]  /*6940*/  IMAD.MOV.U32 R3, RZ, RZ, 0x3fd00adc ;  /* 0x3fd00adcff037424 */ /* 0x000fc800078e00ff */
        /* <DEDUP_REMOVED lines=29> */
[----:B------:R-:W-:Y:S02]  /*6b20*/  DFMA R16, R72, R68, UR4 ;  /* 0x0000000448107e2b */ /* 0x000fe40008000044 */
[----:B------:R-:W-:-:S06]  /*6b30*/  DMUL R68, R66, R62 ;  /* 0x0000003e42447228 */ /* 0x000fcc0000000000 */
[----:B------:R-:W-:Y:S02]  /*6b40*/  DFMA R16, R72, R16, 1 ;  /* 0x3ff000004810742b */ /* 0x000fe40000000010 */
[----:B------:R-:W-:-:S06]  /*6b50*/  DFMA R2, R68, -R2, R62 ;  /* 0x800000024402722b */ /* 0x000fcc000000003e */
[----:B------:R-:W-:Y:S02]  /*6b60*/  DFMA R16, R72, R16, 1 ;  /* 0x3ff000004810742b */ /* 0x000fe40000000010 */
[----:B------:R-:W-:-:S08]  /*6b70*/  DFMA R72, R66, R2, R68 ;  /* 0x000000024248722b */ /* 0x000fd00000000044 */
[----:B------:R-:W-:Y:S02]  /*6b80*/  IMAD R3, R64, 0x100000, R17 ;  /* 0x0010000040037824 */ /* 0x000fe400078e0211 */
[----:B------:R-:W-:Y:S01]  /*6b90*/  FFMA R66, RZ, 1.6253314018249511719, R73 ;  /* 0x3fd00adcff427823 */ /* 0x000fe20000000049 */
        /* <DEDUP_REMOVED lines=14> */
.L_x_85:
[----:B------:R-:W-:Y:S05]  /*6c80*/  BSYNC.RECONVERGENT B0 ;  /* 0x0000000000007941 */ /* 0x000fea0003800200 */
.L_x_84:
        /* <DEDUP_REMOVED lines=12> */
.L_x_87:
[----:B------:R-:W-:Y:S05]  /*6d50*/  BSYNC.RECONVERGENT B1 ;  /* 0x0000000000017941 */ /* 0x000fea0003800200 */
.L_x_86:
[----:B------:R-:W-:Y:S01]  /*6d60*/  BSSY.RECONVERGENT B0, `(.L_x_88) ;  /* 0x000000c000007945 */ /* 0x000fe20003800200 */
[----:B------:R-:W-:Y:S01]  /*6d70*/  MOV R16, R18 ;  /* 0x0000001200107202 */ /* 0x000fe20000000f00 */
[----:B------:R-:W-:Y:S02]  /*6d80*/  IMAD.MOV.U32 R17, RZ, RZ, R19 ;  /* 0x000000ffff117224 */ /* 0x000fe400078e0013 */
        /* <DEDUP_REMOVED lines=9> */
.L_x_89:
[----:B------:R-:W-:Y:S05]  /*6e20*/  BSYNC.RECONVERGENT B0 ;  /* 0x0000000000007941 */ /* 0x000fea0003800200 */
.L_x_88:
[----:B------:R-:W-:Y:S01]  /*6e30*/  DMUL R16, R16, -50 ;  /* 0xc049000010107828 */ /* 0x000fe20000000000 */
[----:B------:R-:W-:Y:S01]  /*6e40*/  IMAD.MOV.U32 R60, RZ, RZ, 0x652b82fe ;  /* 0x652b82feff3c7424 */ /* 0x000fe200078e00ff */
[----:B------:R-:W-:Y:S01]  /*6e50*/  DSETP.NEU.AND P0, PT, R20, 1, PT ;  /* 0x3ff000001400742a */ /* 0x000fe20003f0d000 */
[----:B------:R-:W-:Y:S01]  /*6e60*/  MOV R61, 0x3ff71547 ;  /* 0x3ff71547003d7802 */ /* 0x000fe20000000f00 */
[----:B------:R-:W-:Y:S01]  /*6e70*/  UMOV UR4, 0xfefa39ef ;  /* 0xfefa39ef00047882 */ /* 0x000fe20000000000 */
[----:B------:R-:W-:Y:S01]  /*6e80*/  UMOV UR5, 0x3fe62e42 ;  /* 0x3fe62e4200057882 */ /* 0x000fe20000000000 */
[----:B------:R-:W-:Y:S01]  /*6e90*/  IMAD.MOV.U32 R68, RZ, RZ, -0x35dec16 ;  /* 0xfca213eaff447424 */ /* 0x000fe200078e00ff */
[----:B------:R-:W-:Y:S01]  /*6ea0*/  DMUL R72, R72, R2 ;  /* 0x0000000248487228 */ /* 0x000fe20000000000 */
[----:B------:R-:W-:Y:S01]  /*6eb0*/  IMAD.MOV.U32 R69, RZ, RZ, 0x3e928af3 ;  /* 0x3e928af3ff457424 */ /* 0x000fe200078e00ff */
[----:B------:R-:W-:Y:S01]  /*6ec0*/  BSSY.RECONVERGENT B0, `(.L_x_90) ;  /* 0x0000044000007945 */ /* 0x000fe20003800200 */
[----:B------:R-:W-:Y:S01]  /*6ed0*/  FSEL R16, R16, RZ, P0 ;  /* 0x000000ff10107208 */ /* 0x000fe20000000000 */
[----:B------:R-:W-:Y:S01]  /*6ee0*/  IMAD.MOV.U32 R64, RZ, RZ, 0x1991b8d1 ;  /* 0x1991b8d1ff407424 */ /* 0x000fe200078e00ff */
[----:B------:R-:W-:Y:S01]  /*6ef0*/  FSEL R17, R17, -3.140625, P0 ;  /* 0xc049000011117808 */ /* 0x000fe20000000000 */
[----:B------:R-:W-:Y:S01]  /*6f00*/  IMAD.MOV.U32 R65, RZ, RZ, 0x3fd00adc ;  /* 0x3fd00adcff417424 */ /* 0x000fe200078e00ff */
        /* <DEDUP_REMOVED lines=10> */
[----:B------:R-:W0:Y:S01]  /*6fb0*/  MUFU.RCP64H R63, 0.25066280364990234375 ;  /* 0x3fd00adc003f7908 */ /* 0x000e220000001800 */
        /* <DEDUP_REMOVED lines=36> */
[----:B------:R-:W-:Y:S01]  /*7200*/  IMAD R3, R60, 0x100000, R67 ;  /* 0x001000003c037824 */ /* 0x000fe200078e0243 */
[----:B------:R-:W-:Y:S01]  /*7210*/  MOV R2, R66 ;  /* 0x0000004200027202 */ /* 0x000fe20000000f00 */
[----:B------:R-:W-:Y:S01]  /*7220*/  FFMA R13, RZ, 1.6253314018249511719, R63 ;  /* 0x3fd00adcff0d7823 */ /* 0x000fe2000000003f */
        /* <DEDUP_REMOVED lines=13> */
.L_x_91:
[----:B------:R-:W-:Y:S05]  /*7300*/  BSYNC.RECONVERGENT B0 ;  /* 0x0000000000007941 */ /* 0x000fea0003800200 */
.L_x_90:
[----:B------:R-:W-:Y:S01]  /*7310*/  FSETP.GT.AND P0, PT, |R13|, 1.469367938527859385e-39, PT ;  /* 0x001000000d00780b */ /* 0x000fe20003f04200 */
[----:B------:R-:W-:Y:S01]  /*7320*/  BSSY.RECONVERGENT B1, `(.L_x_92) ;  /* 0x000000b000017945 */ /* 0x000fe20003800200 */
[----:B------:R-:W-:-:S13]  /*7330*/  FSETP.GEU.AND P3, PT, |R73|, 6.5827683646048100446e-37, PT ;  /* 0x036000004900780b */ /* 0x000fda0003f6e200 */
[----:B------:R-:W-:Y:S05]  /*7340*/  @P0 BRA P3, `(.L_x_93) ;  /* 0x0000000000200947 */ /* 0x000fea0001800000 */
[----:B------:R-:W-:Y:S01]  /*7350*/  IMAD.MOV.U32 R17, RZ, RZ, R72 ;  /* 0x000000ffff117224 */ /* 0x000fe200078e0048 */
[----:B------:R-:W-:Y:S01]  /*7360*/  MOV R61, 0x3fd00adc ;  /* 0x3fd00adc003d7802 */ /* 0x000fe20000000f00 */
[----:B------:R-:W-:Y:S01]  /*7370*/  IMAD.MOV.U32 R16, RZ, RZ, R73 ;  /* 0x000000ffff107224 */ /* 0x000fe200078e0049 */
[----:B------:R-:W-:Y:S01]  /*7380*/  MOV R0, 0x73b0 ;  /* 0x000073b000007802 */ /* 0x000fe20000000f00 */
[----:B------:R-:W-:-:S07]  /*7390*/  IMAD.MOV.U32 R60, RZ, RZ, 0x1991b8d1 ;  /* 0x1991b8d1ff3c7424 */ /* 0x000fce00078e00ff */
[----:B------:R-:W-:Y:S05]  /*73a0*/  CALL.REL.NOINC `($__internal_0_$__cuda_sm20_div_rn_f64_full) ;  /* 0x0000002400b07944 */ /* 0x000fea0003c00000 */
[----:B------:R-:W-:Y:S02]  /*73b0*/  IMAD.MOV.U32 R62, RZ, RZ, R17 ;  /* 0x000000ffff3e7224 */ /* 0x000fe400078e0011 */
[----:B------:R-:W-:-:S07]  /*73c0*/  IMAD.MOV.U32 R63, RZ, RZ, R16 ;  /* 0x000000ffff3f7224 */ /* 0x000fce00078e0010 */
.L_x_93:
[----:B------:R-:W-:Y:S05]  /*73d0*/  BSYNC.RECONVERGENT B1 ;  /* 0x0000000000017941 */ /* 0x000fea0003800200 */
.L_x_92:
[----:B------:R-:W0:Y:S01]  /*73e0*/  MUFU.RCP64H R61, 0.25066280364990234375 ;  /* 0x3fd00adc003d7908 */ /* 0x000e220000001800 */
[----:B------:R-:W-:Y:S01]  /*73f0*/  IMAD.MOV.U32 R16, RZ, RZ, 0x1991b8d1 ;  /* 0x1991b8d1ff107424 */ /* 0x000fe200078e00ff */
[----:B------:R-:W-:Y:S01]  /*7400*/  DMUL R2, R62, R2 ;  /* 0x000000023e027228 */ /* 0x000fe20000000000 */
[----:B------:R-:W-:Y:S01]  /*7410*/  IMAD.MOV.U32 R17, RZ, RZ, 0x3fd00adc ;  /* 0x3fd00adcff117424 */ /* 0x000fe200078e00ff */
[----:B------:R-:W-:Y:S01]  /*7420*/  BSSY.RECONVERGENT B1, `(.L_x_94) ;  /* 0x0000017000017945 */ /* 0x000fe20003800200 */
[----:B------:R-:W-:-:S07]  /*7430*/  IMAD.MOV.U32 R60, RZ, RZ, 0x1 ;  /* 0x00000001ff3c7424 */ /* 0x000fce00078e00ff */
        /* <DEDUP_REMOVED lines=13> */
[----:B------:R-:W-:Y:S01]  /*7510*/  MOV R16, R3 ;  /* 0x0000000300107202 */ /* 0x000fe20000000f00 */
[----:B------:R-:W-:Y:S01]  /*7520*/  IMAD.MOV.U32 R60, RZ, RZ, 0x1991b8d1 ;  /* 0x1991b8d1ff3c7424 */ /* 0x000fe200078e00ff */
[----:B------:R-:W-:Y:S01]  /*7530*/  MOV R0, 0x7560 ;  /* 0x0000756000007802 */ /* 0x000fe20000000f00 */
[----:B------:R-:W-:-:S07]  /*7540*/  IMAD.MOV.U32 R61, RZ, RZ, 0x3fd00adc ;  /* 0x3fd00adcff3d7424 */ /* 0x000fce00078e00ff */
[----:B------:R-:W-:Y:S05]  /*7550*/  CALL.REL.NOINC `($__internal_0_$__cuda_sm20_div_rn_f64_full) ;  /* 0x0000002400447944 */ /* 0x000fea0003c00000 */
[----:B------:R-:W-:-:S04]  /*7560*/  LOP3.LUT R17, R17, R16, RZ, 0x3c, !PT ;  /* 0x0000001011117212 */ /* 0x000fc800078e3cff */
[----:B------:R-:W-:-:S04]  /*7570*/  LOP3.LUT R16, R17, R16, RZ, 0x3c, !PT ;  /* 0x0000001011107212 */ /* 0x000fc800078e3cff */
[----:B------:R-:W-:-:S07]  /*7580*/  LOP3.LUT R17, R17, R16, RZ, 0x3c, !PT ;  /* 0x0000001011117212 */ /* 0x000fce00078e3cff */
.L_x_95:
[----:B------:R-:W-:Y:S05]  /*7590*/  BSYNC.RECONVERGENT B1 ;  /* 0x0000000000017941 */ /* 0x000fea0003800200 */
.L_x_94:
[----:B------:R-:W0:Y:S01]  /*75a0*/  MUFU.RCP64H R3, 100 ;  /* 0x4059000000037908 */ /* 0x000e220000001800 */
[----:B------:R-:W-:Y:S01]  /*75b0*/  IMAD.MOV.U32 R62, RZ, RZ, 0x0 ;  /* 0x00000000ff3e7424 */ /* 0x000fe200078e00ff */
[----:B------:R-:W-:Y:S01]  /*75c0*/  BSSY.RECONVERGENT B1, `(.L_x_96) ;  /* 0x0000019000017945 */ /* 0x000fe20003800200 */
[----:B------:R-:W-:Y:S02]  /*75d0*/  IMAD.MOV.U32 R63, RZ, RZ, 0x40590000 ;  /* 0x40590000ff3f7424 */ /* 0x000fe400078e00ff */
[----:B------:R-:W-:-:S06]  /*75e0*/  IMAD.MOV.U32 R2, RZ, RZ, 0x1 ;  /* 0x00000001ff027424 */ /* 0x000fcc00078e00ff */
[----:B0-----:R-:W-:-:S08]  /*75f0*/  DFMA R60, R2, -R62, 1 ;  /* 0x3ff00000023c742b */ /* 0x001fd0000000083e */
[----:B------:R-:W-:-:S08]  /*7600*/  DFMA R60, R60, R60, R60 ;  /* 0x0000003c3c3c722b */ /* 0x000fd0000000003c */
[----:B------:R-:W-:Y:S02]  /*7610*/  DFMA R60, R2, R60, R2 ;  /* 0x0000003c023c722b */ /* 0x000fe40000000002 */
[----:B------:R-:W-:-:S06]  /*7620*/  DMUL R2, R38, R16 ;  /* 0x0000001026027228 */ /* 0x000fcc0000000000 */
[----:B------:R-:W-:-:S04]  /*7630*/  DFMA R62, R60, -R62, 1 ;  /* 0x3ff000003c3e742b */ /* 0x000fc8000000083e */
[----:B------:R-:W-:-:S04]  /*7640*/  FSETP.GEU.AND P3, PT, |R3|, 6.5827683646048100446e-37, PT ;  /* 0x036000000300780b */ /* 0x000fc80003f6e200 */
[----:B------:R-:W-:-:S08]  /*7650*/  DFMA R62, R60, R62, R60 ;  /* 0x0000003e3c3e722b */ /* 0x000fd0000000003c */
[----:B------:R-:W-:-:S08]  /*7660*/  DMUL R16, R2, R62 ;  /* 0x0000003e02107228 */ /* 0x000fd00000000000 */
[----:B------:R-:W-:-:S08]  /*7670*/  DFMA R60, R16, -100, R2 ;  /* 0xc0590000103c782b */ /* 0x000fd00000000002 */
[----:B------:R-:W-:-:S10]  /*7680*/  DFMA R16, R62, R60, R16 ;  /* 0x0000003c3e10722b */ /* 0x000fd40000000010 */
[----:B------:R-:W-:-:S05]  /*7690*/  FFMA R0, RZ, 3.390625, R17 ;  /* 0x40590000ff007823 */ /* 0x000fca0000000011 */
[----:B------:R-:W-:-:S13]  /*76a0*/  FSETP.GT.AND P0, PT, |R0|, 1.469367938527859385e-39, PT ;  /* 0x001000000000780b */ /* 0x000fda0003f04200 */
[----:B------:R-:W-:Y:S05]  /*76b0*/  @P0 BRA P3, `(.L_x_97) ;  /* 0x0000000000240947 */ /* 0x000fea0001800000 */
[----:B------:R-:W-:Y:S01]  /*76c0*/  IMAD.MOV.U32 R17, RZ, RZ, R2 ;  /* 0x000000ffff117224 */ /* 0x000fe200078e0002 */
[----:B------:R-:W-:Y:S01]  /*76d0*/  MOV R16, R3 ;  /* 0x0000000300107202 */ /* 0x000fe20000000f00 */
[----:B------:R-:W-:Y:S01]  /*76e0*/  IMAD.MOV.U32 R60, RZ, RZ, RZ ;  /* 0x000000ffff3c7224 */ /* 0x000fe200078e00ff */
[----:B------:R-:W-:Y:S01]  /*76f0*/  MOV R0, 0x7720 ;  /* 0x0000772000007802 */ /* 0x000fe20000000f00 */
[----:B------:R-:W-:-:S07]  /*7700*/  IMAD.MOV.U32 R61, RZ, RZ, 0x40590000 ;  /* 0x40590000ff3d7424 */ /* 0x000fce00078e00ff */
[----:B------:R-:W-:Y:S05]  /*7710*/  CALL.REL.NOINC `($__internal_0_$__cuda_sm20_div_rn_f64_full) ;  /* 0x0000002000d47944 */ /* 0x000fea0003c00000 */
[----:B------:R-:W-:-:S04]  /*7720*/  LOP3.LUT R17, R17, R16, RZ, 0x3c, !PT ;  /* 0x0000001011117212 */ /* 0x000fc800078e3cff */
[----:B------:R-:W-:-:S04]  /*7730*/  LOP3.LUT R16, R17, R16, RZ, 0x3c, !PT ;  /* 0x0000001011107212 */ /* 0x000fc800078e3cff */
[----:B------:R-:W-:-:S07]  /*7740*/  LOP3.LUT R17, R17, R16, RZ, 0x3c, !PT ;  /* 0x0000001011117212 */ /* 0x000fce00078e3cff */
.L_x_97:
[----:B------:R-:W-:Y:S05]  /*7750*/  BSYNC.RECONVERGENT B1 ;  /* 0x0000000000017941 */ /* 0x000fea0003800200 */
.L_x_96:
[----:B------:R-:W-:Y:S04]  /*7760*/  BSSY.RECONVERGENT B0, `(.L_x_98) ;  /* 0x0000008000007945 */ /* 0x000fe80003800200 */
[----:B------:R-:W-:Y:S05]  /*7770*/  @P5 BRA `(.L_x_99) ;  /* 0x0000000000185947 */ /* 0x000fea0003800000 */
[----:B------:R-:W-:-:S14]  /*7780*/  DSETP.NAN.AND P0, PT, R32, R32, PT ;  /* 0x000000202000722a */ /* 0x000fdc0003f08000 */
[----:B------:R-:W-:Y:S01]  /*7790*/  @P0 DADD R30, R32, 2 ;  /* 0x40000000201e0429 */ /* 0x000fe20000000000 */
[----:B------:R-:W-:Y:S10]  /*77a0*/  @P0 BRA `(.L_x_99) ;  /* 0x00000000000c0947 */ /* 0x000ff40003800000 */
[----:B------:R-:W-:-:S14]  /*77b0*/  DSETP.NEU.AND P0, PT, |R32|, +INF , PT ;  /* 0x7ff000002000742a */ /* 0x000fdc0003f0d200 */
[----:B------:R-:W-:Y:S02]  /*77c0*/  @!P0 IMAD.MOV.U32 R30, RZ, RZ, 0x0 ;  /* 0x00000000ff1e8424 */ /* 0x000fe400078e00ff */
[----:B------:R-:W-:-:S07]  /*77d0*/  @!P0 IMAD.MOV.U32 R31, RZ, RZ, 0x7ff00000 ;  /* 0x7ff00000ff1f8424 */ /* 0x000fce00078e00ff */
.L_x_99:
[----:B------:R-:W-:Y:S05]  /*77e0*/  BSYNC.RECONVERGENT B0 ;  /* 0x0000000000007941 */ /* 0x000fea0003800200 */
.L_x_98:
[----:B------:R-:W-:Y:S01]  /*77f0*/  DMUL R30, R30, -50 ;  /* 0xc04900001e1e7828 */ /* 0x000fe20000000000 */
[----:B------:R-:W-:Y:S01]  /*7800*/  IMAD.MOV.U32 R32, RZ, RZ, 0x652b82fe ;  /* 0x652b82feff207424 */ /* 0x000fe200078e00ff */
[----:B------:R-:W-:Y:S01]  /*7810*/  UMOV UR4, 0xfefa39ef ;  /* 0xfefa39ef00047882 */ /* 0x000fe20000000000 */
[----:B------:R-:W-:Y:S01]  /*7820*/  IMAD.MOV.U32 R33, RZ, RZ, 0x3ff71547 ;  /* 0x3ff71547ff217424 */ /* 0x000fe200078e00ff */
        /* <DEDUP_REMOVED lines=30> */
[----:B------:R-:W-:Y:S01]  /*7a10*/  MOV R2, 0xfca213ea ;  /* 0xfca213ea00027802 */ /* 0x000fe20000000f00 */
        /* <DEDUP_REMOVED lines=27> */
.L_x_101:
[----:B------:R-:W-:Y:S05]  /*7bd0*/  BSYNC.RECONVERGENT B0 ;  /* 0x0000000000007941 */ /* 0x000fea0003800200 */
.L_x_100:
[----:B------:R-:W-:Y:S04]  /*7be0*/  BSSY.RECONVERGENT B0, `(.L_x_102) ;  /* 0x0000008000007945 */ /* 0x000fe80003800200 */
[----:B------:R-:W-:Y:S05]  /*7bf0*/  @P3 BRA `(.L_x_103) ;  /* 0x0000000000183947 */ /* 0x000fea0003800000 */
[----:B------:R-:W-:-:S14]  /*7c00*/  DSETP.NAN.AND P0, PT, R28, R28, PT ;  /* 0x0000001c1c00722a */ /* 0x000fdc0003f08000 */
[----:B------:R-:W-:Y:S01]  /*7c10*/  @P0 DADD R26, R28, 2 ;  /* 0x400000001c1a0429 */ /* 0x000fe20000000000 */
[----:B------:R-:W-:Y:S10]  /*7c20*/  @P0 BRA `(.L_x_103) ;  /* 0x00000000000c0947 */ /* 0x000ff40003800000 */
[----:B------:R-:W-:-:S14]  /*7c30*/  DSETP.NEU.AND P0, PT, |R28|, +INF , PT ;  /* 0x7ff000001c00742a */ /* 0x000fdc0003f0d200 */
[----:B------:R-:W-:Y:S01]  /*7c40*/  @!P0 MOV R26, 0x0 ;  /* 0x00000000001a8802 */ /* 0x000fe20000000f00 */
[----:B------:R-:W-:-:S07]  /*7c50*/  @!P0 IMAD.MOV.U32 R27, RZ, RZ, 0x7ff00000 ;  /* 0x7ff00000ff1b8424 */ /* 0x000fce00078e00ff */
.L_x_103:
[----:B------:R-:W-:Y:S05]  /*7c60*/  BSYNC.RECONVERGENT B0 ;  /* 0x0000000000007941 */ /* 0x000fea0003800200 */
.L_x_102:
[----:B------:R-:W-:Y:S01]  /*7c70*/  DMUL R26, R26, -50 ;  /* 0xc04900001a1a7828 */ /* 0x000fe20000000000 */
[----:B------:R-:W-:Y:S01]  /*7c80*/  BSSY.RECONVERGENT B0, `(.L_x_104) ;  /* 0x000002c000007945 */ /* 0x000fe20003800200 */
[----:B------:R-:W-:-:S08]  /*7c90*/  DSETP.NEU.AND P0, PT, R28, 1, PT ;  /* 0x3ff000001c00742a */ /* 0x000fd00003f0d000 */
[----:B------:R-:W-:Y:S02]  /*7ca0*/  FSEL R12, R26, RZ, P0 ;  /* 0x000000ff1a0c7208 */ /* 0x000fe40000000000 */
        /* <DEDUP_REMOVED lines=11> */
[----:B------:R-:W-:Y:S02]  /*7d60*/  DFMA R28, R26, R2, UR22 ;  /* 0x000000161a1c7e2b */ /* 0x000fe40008000002 */
[----:B------:R-:W0:Y:S01]  /*7d70*/  MUFU.RCP64H R3, 0.25066280364990234375 ;  /* 0x3fd00adc00037908 */ /* 0x000e220000001800 */
[----:B------:R-:W-:-:S05]  /*7d80*/  IMAD.MOV.U32 R2, RZ, RZ, 0x1 ;  /* 0x00000001ff027424 */ /* 0x000fca00078e00ff */
[----:B------:R-:W-:Y:S01]  /*7d90*/  DFMA R60, R26, R28, UR24 ;  /* 0x000000181a3c7e2b */ /* 0x000fe2000800001c */
[----:B------:R-:W-:Y:S02]  /*7da0*/  IMAD.MOV.U32 R28, RZ, RZ, 0x1991b8d1 ;  /* 0x1991b8d1ff1c7424 */ /* 0x000fe400078e00ff */
[----:B------:R-:W-:-:S05]  /*7db0*/  IMAD.MOV.U32 R29, RZ, RZ, 0x3fd00adc ;  /* 0x3fd00adcff1d7424 */ /* 0x000fca00078e00ff */
[----:B------:R-:W-:Y:S02]  /*7dc0*/  DFMA R60, R26, R60, UR26 ;  /* 0x0000001a1a3c7e2b */ /* 0x000fe4000800003c */
[----:B0-----:R-:W-:-:S06]  /*7dd0*/  DFMA R62, R2, -R28, 1 ;  /* 0x3ff00000023e742b */ /* 0x001fcc000000081c */
[----:B------:R-:W-:Y:S02]  /*7de0*/  DFMA R60, R26, R60, UR28 ;  /* 0x0000001c1a3c7e2b */ /* 0x000fe4000800003c */
[----:B------:R-:W-:-:S06]  /*7df0*/  DFMA R62, R62, R62, R62 ;  /* 0x0000003e3e3e722b */ /* 0x000fcc000000003e */
[----:B------:R-:W-:Y:S02]  /*7e00*/  DFMA R60, R26, R60, 1 ;  /* 0x3ff000001a3c742b */ /* 0x000fe4000000003c */
[----:B------:R-:W-:-:S06]  /*7e10*/  DFMA R62, R2, R62, R2 ;  /* 0x0000003e023e722b */ /* 0x000fcc0000000002 */
[----:B------:R-:W-:Y:S02]  /*7e20*/  DFMA R60, R26, R60, 1 ;  /* 0x3ff000001a3c742b */ /* 0x000fe4000000003c */
[----:B------:R-:W-:-:S08]  /*7e30*/  DFMA R26, R62, -R28, 1 ;  /* 0x3ff000003e1a742b */ /* 0x000fd0000000081c */
[----:B------:R-:W-:Y:S01]  /*7e40*/  IMAD R3, R32, 0x100000, R61 ;  /* 0x0010000020037824 */ /* 0x000fe200078e023d */
[----:B------:R-:W-:Y:S01]  /*7e50*/  DFMA R26, R62, R26, R62 ;  /* 0x0000001a3e1a722b */ /* 0x000fe2000000003e */
[----:B------:R-:W-:Y:S01]  /*7e60*/  IMAD.MOV.U32 R2, RZ, RZ, R60 ;  /* 0x000000ffff027224 */ /* 0x000fe200078e003c */
[----:B------:R-:W-:Y:S09]  /*7e70*/  @!P0 BRA `(.L_x_105) ;  /* 0x0000000000308947 */ /* 0x000ff20003800000 */
[----:B------:R-:W-:Y:S01]  /*7e80*/  FSETP.GEU.AND P1, PT, |R13|, 4.2275390625, PT ;  /* 0x408748000d00780b */ /* 0x000fe20003f2e200 */
[C---:B------:R-:W-:Y:S02]  /*7e90*/  DADD R2, R12.reuse, +INF ;  /* 0x7ff000000c027429 */ /* 0x040fe40000000000 */
[----:B------:R-:W-:-:S08]  /*7ea0*/  DSETP.GEU.AND P0, PT, R12, RZ, PT ;  /* 0x000000ff0c00722a */ /* 0x000fd00003f0e000 */
[----:B------:R-:W-:Y:S02]  /*7eb0*/  FSEL R2, R2, RZ, P0 ;  /* 0x000000ff02027208 */ /* 0x000fe40000000000 */
[----:B------:R-:W-:Y:S02]  /*7ec0*/  @!P1 LEA.HI R0, R32, R32, RZ, 0x1 ;  /* 0x0000002020009211 */ /* 0x000fe400078f08ff */
[----:B------:R-:W-:Y:S02]  /*7ed0*/  FSEL R3, R3, RZ, P0 ;  /* 0x000000ff03037208 */ /* 0x000fe40000000000 */
[----:B------:R-:W-:-:S04]  /*7ee0*/  @!P1 SHF.R.S32.HI R11, RZ, 0x1, R0 ;  /* 0x00000001ff0b9819 */ /* 0x000fc80000011400 */
[----:B------:R-:W-:Y:S01]  /*7ef0*/  @!P1 IADD3 R12, PT, PT, R32, -R11, RZ ;  /* 0x8000000b200c9210 */ /* 0x000fe20007ffe0ff */
[----:B------:R-:W-:-:S03]  /*7f00*/  @!P1 IMAD R61, R11, 0x100000, R61 ;  /* 0x001000000b3d9824 */ /* 0x000fc600078e023d */
[----:B------:R-:W-:Y:S01]  /*7f10*/  @!P1 LEA R13, R12, 0x3ff00000, 0x14 ;  /* 0x3ff000000c0d9811 */ /* 0x000fe200078ea0ff */
[----:B------:R-:W-:-:S06]  /*7f20*/  @!P1 IMAD.MOV.U32 R12, RZ, RZ, RZ ;  /* 0x000000ffff0c9224 */ /* 0x000fcc00078e00ff */
[----:B------:R-:W-:-:S11]  /*7f30*/  @!P1 DMUL R2, R60, R12 ;  /* 0x0000000c3c029228 */ /* 0x000fd60000000000 */
.L_x_105:
[----:B------:R-:W-:Y:S05]  /*7f40*/  BSYNC.RECONVERGENT B0 ;  /* 0x0000000000007941 */ /* 0x000fea0003800200 */
.L_x_104:
[----:B------:R-:W-:Y:S01]  /*7f50*/  DMUL R12, R26, R30 ;  /* 0x0000001e1a0c7228 */ /* 0x000fe20000000000 */
[----:B------:R-:W-:Y:S01]  /*7f60*/  FSETP.GEU.AND P1, PT, |R31|, 6.5827683646048100446e-37, PT ;  /* 0x036000001f00780b */ /* 0x000fe20003f2e200 */
[----:B------:R-:W-:Y:S01]  /*7f70*/  BSSY.RECONVERGENT B1, `(.L_x_106) ;  /* 0x000000f000017945 */ /* 0x000fe20003800200 */
[----:B------:R-:W-:-:S05]  /*7f80*/  DADD R58, R16, R58 ;  /* 0x00000000103a7229 */ /* 0x000fca000000003a */
        /* <DEDUP_REMOVED lines=13> */
.L_x_107:
[----:B------:R-:W-:Y:S05]  /*8060*/  BSYNC.RECONVERGENT B1 ;  /* 0x0000000000017941 */ /* 0x000fea0003800200 */
.L_x_106:
        /* <DEDUP_REMOVED lines=8> */
.L_x_109:
[----:B------:R-:W-:Y:S05]  /*80f0*/  BSYNC.RECONVERGENT B0 ;  /* 0x0000000000007941 */ /* 0x000fea0003800200 */
.L_x_108:
[----:B------:R-:W-:Y:S01]  /*8100*/  DMUL R22, R22, -50 ;  /* 0xc049000016167828 */ /* 0x000fe20000000000 */
[----:B------:R-:W-:Y:S01]  /*8110*/  IMAD.MOV.U32 R24, RZ, RZ, 0x652b82fe ;  /* 0x652b82feff187424 */ /* 0x000fe200078e00ff */
[----:B------:R-:W-:Y:S01]  /*8120*/  UMOV UR4, 0xfefa39ef ;  /* 0xfefa39ef00047882 */ /* 0x000fe20000000000 */
[----:B------:R-:W-:Y:S01]  /*8130*/  IMAD.MOV.U32 R25, RZ, RZ, 0x3ff71547 ;  /* 0x3ff71547ff197424 */ /* 0x000fe200078e00ff */
[----:B------:R-:W-:Y:S01]  /*8140*/  UMOV UR5, 0x3fe62e42 ;  /* 0x3fe62e4200057882 */ /* 0x000fe20000000000 */
[----:B------:R-:W-:Y:S01]  /*8150*/  IMAD.MOV.U32 R28, RZ, RZ, -0x35dec16 ;  /* 0xfca213eaff1c7424 */ /* 0x000fe200078e00ff */
[----:B------:R-:W-:Y:S01]  /*8160*/  MOV R29, 0x3e928af3 ;  /* 0x3e928af3001d7802 */ /* 0x000fe20000000f00 */
[----:B------:R-:W0:Y:S01]  /*8170*/  MUFU.RCP64H R31, 0.25066280364990234375 ;  /* 0x3fd00adc001f7908 */ /* 0x000e220000001800 */
[----:B------:R-:W-:Y:S01]  /*8180*/  IMAD.MOV.U32 R30, RZ, RZ, 0x1 ;  /* 0x00000001ff1e7424 */ /* 0x000fe200078e00ff */
[----:B------:R-:W-:Y:S01]  /*8190*/  DMUL R12, R12, R2 ;  /* 0x000000020c0c7228 */ /* 0x000fe20000000000 */
[----:B------:R-:W-:Y:S01]  /*81a0*/  FSEL R22, R22, RZ, P2 ;  /* 0x000000ff16167208 */ /* 0x000fe20001000000 */
[----:B------:R-:W-:Y:S01]  /*81b0*/  BSSY.RECONVERGENT B0, `(.L_x_110) ;  /* 0x0000044000007945 */ /* 0x000fe20003800200 */
[----:B------:R-:W-:-:S02]  /*81c0*/  FSEL R23, R23, -3.140625, P2 ;  /* 0xc049000017177808 */ /* 0x000fc40001000000 */
[----:B------:R-:W-:Y:S02]  /*81d0*/  ISETP.NE.AND P1, PT, R14, 0x7ff00000, PT ;  /* 0x7ff000000e00780c */ /* 0x000fe40003f25270 */
[----:B------:R-:W-:Y:S02]  /*81e0*/  FSETP.GEU.AND P0, PT, |R23|, 4.1917929649353027344, PT ;  /* 0x4086232b1700780b */ /* 0x000fe40003f0e200 */
[----:B------:R-:W-:Y:S01]  /*81f0*/  DFMA R24, R22, R24, 6.75539944105574400000e+15 ;  /* 0x433800001618742b */ /* 0x000fe20000000018 */
[----:B------:R-:W-:-:S07]  /*8200*/  FSETP.GEU.AND P4, PT, |R13|, 6.5827683646048100446e-37, PT ;  /* 0x036000000d00780b */ /* 0x000fce0003f8e200 */
        /* <DEDUP_REMOVED lines=43> */
[----:B------:R-:W-:Y:S02]  /*84c0*/  DFMA R28, R26, R28, 1 ;  /* 0x3ff000001a1c742b */ /* 0x000fe4000000001c */
[----:B------:R-:W-:-:S06]  /*84d0*/  FSETP.GT.AND P3, PT, |R0|, 1.469367938527859385e-39, PT ;  /* 0x001000000000780b */ /* 0x000fcc0003f64200 */
        /* <DEDUP_REMOVED lines=12> */
[----:B------:R-:W-:Y:S01]  /*85a0*/  @!P2 IMAD.IADD R24, R24, 0x1, -R23 ;  /* 0x000000011818a824 */ /* 0x000fe200078e0a17 */
[----:B------:R-:W-:-:S04]  /*85b0*/  @!P2 LEA R23, R23, R29, 0x14 ;  /* 0x0000001d1717a211 */ /* 0x000fc800078ea0ff */
[----:B------:R-:W-:Y:S01]  /*85c0*/  @!P2 LEA R25, R24, 0x3ff00000, 0x14 ;  /* 0x3ff000001819a811 */ /* 0x000fe200078ea0ff */
[----:B------:R-:W-:-:S06]  /*85d0*/  @!P2 IMAD.MOV.U32 R24, RZ, RZ, RZ ;  /* 0x000000ffff18a224 */ /* 0x000fcc00078e00ff */
[----:B------:R-:W-:-:S11]  /*85e0*/  @!P2 DMUL R2, R22, R24 ;  /* 0x000000181602a228 */ /* 0x000fd60000000000 */
.L_x_111:
[----:B------:R-:W-:Y:S05]  /*85f0*/  BSYNC.RECONVERGENT B0 ;  /* 0x0000000000007941 */ /* 0x000fea0003800200 */
.L_x_110:
        /* <DEDUP_REMOVED lines=11> */
.L_x_113:
[----:B------:R-:W-:Y:S05]  /*86b0*/  BSYNC.RECONVERGENT B1 ;  /* 0x0000000000017941 */ /* 0x000fea0003800200 */
.L_x_112:
        /* <DEDUP_REMOVED lines=8> */
.L_x_115:
[----:B------:R-:W-:Y:S05]  /*8740*/  BSYNC.RECONVERGENT B0 ;  /* 0x0000000000007941 */ /* 0x000fea0003800200 */
.L_x_114:
[----:B------:R-:W-:Y:S01]  /*8750*/  DMUL R18, R18, -50 ;  /* 0xc049000012127828 */ /* 0x000fe20000000000 */
[----:B------:R-:W-:Y:S01]  /*8760*/  UMOV UR4, 0xfefa39ef ;  /* 0xfefa39ef00047882 */ /* 0x000fe20000000000 */
[----:B------:R-:W-:Y:S01]  /*8770*/  DSETP.NEU.AND P0, PT, R20, 1, PT ;  /* 0x3ff000001400742a */ /* 0x000fe20003f0d000 */
[----:B------:R-:W-:Y:S01]  /*8780*/  UMOV UR5, 0x3fe62e42 ;  /* 0x3fe62e4200057882 */ /* 0x000fe20000000000 */
[----:B------:R-:W-:Y:S01]  /*8790*/  IMAD.MOV.U32 R20, RZ, RZ, 0x652b82fe ;  /* 0x652b82feff147424 */ /* 0x000fe200078e00ff */
[----:B------:R-:W0:Y:S01]  /*87a0*/  MUFU.RCP64H R27, 0.25066280364990234375 ;  /* 0x3fd00adc001b7908 */ /* 0x000e220000001800 */
[----:B------:R-:W-:Y:S02]  /*87b0*/  IMAD.MOV.U32 R21, RZ, RZ, 0x3ff71547 ;  /* 0x3ff71547ff157424 */ /* 0x000fe400078e00ff */
[----:B------:R-:W-:Y:S02]  /*87c0*/  HFMA2 R25, -RZ, RZ, 1.953125, 0.000209331512451171875 ;  /* 0x3fd00adcff197431 */ /* 0x000fe400000001ff */
[----:B------:R-:W-:Y:S01]  /*87d0*/  IMAD.MOV.U32 R24, RZ, RZ, 0x1991b8d1 ;  /* 0x1991b8d1ff187424 */ /* 0x000fe200078e00ff */
[----:B------:R-:W-:Y:S01]  /*87e0*/  BSSY.RECONVERGENT B0, `(.L_x_116) ;  /* 0x0000046000007945 */ /* 0x000fe20003800200 */
[----:B------:R-:W-:Y:S01]  /*87f0*/  FSEL R12, R18, RZ, P0 ;  /* 0x000000ff120c7208 */ /* 0x000fe20000000000 */
[----:B------:R-:W-:Y:S01]  /*8800*/  IMAD.MOV.U32 R26, RZ, RZ, 0x1 ;  /* 0x00000001ff1a7424 */ /* 0x000fe200078e00ff */
[----:B------:R-:W-:-:S04]  /*8810*/  FSEL R13, R19, -3.140625, P0 ;  /* 0xc0490000130d7808 */ /* 0x000fc80000000000 */
[----:B------:R-:W-:Y:S02]  /*8820*/  FSETP.GEU.AND P0, PT, |R13|, 4.1917929649353027344, PT ;  /* 0x4086232b0d00780b */ /* 0x000fe40003f0e200 */
[----:B------:R-:W-:Y:S02]  /*8830*/  DFMA R18, R12, R20, 6.75539944105574400000e+15 ;  /* 0x433800000c12742b */ /* 0x000fe40000000014 */
[----:B0-----:R-:W-:-:S06]  /*8840*/  DFMA R28, R26, -R24, 1 ;  /* 0x3ff000001a1c742b */ /* 0x001fcc0000000818 */
[----:B------:R-:W-:Y:S02]  /*8850*/  DADD R20, R18, -6.75539944105574400000e+15 ;  /* 0xc338000012147429 */ /* 0x000fe40000000000 */
[----:B------:R-:W-:-:S06]  /*8860*/  DFMA R28, R28, R28, R28 ;  /* 0x0000001c1c1c722b */ /* 0x000fcc000000001c */
[----:B------:R-:W-:Y:S01]  /*8870*/  DFMA R22, R20, -UR4, R12 ;  /* 0x8000000414167c2b */ /* 0x000fe2000800000c */
[----:B------:R-:W-:Y:S01]  /*8880*/  UMOV UR4, 0x3b39803f ;  /* 0x3b39803f00047882 */ /* 0x000fe20000000000 */
[----:B------:R-:W-:Y:S01]  /*8890*/  UMOV UR5, 0x3c7abc9e ;  /* 0x3c7abc9e00057882 */ /* 0x000fe20000000000 */
[----:B------:R-:W-:-:S05]  /*88a0*/  DFMA R28, R26, R28, R26 ;  /* 0x0000001c1a1c722b */ /* 0x000fca000000001a */
[----:B------:R-:W-:Y:S01]  /*88b0*/  DFMA R20, R20, -UR4, R22 ;  /* 0x8000000414147c2b */ /* 0x000fe20008000016 */
[----:B------:R-:W-:Y:S01]  /*88c0*/  UMOV UR4, 0x69ce2bdf ;  /* 0x69ce2bdf00047882 */ /* 0x000fe20000000000 */
[----:B------:R-:W-:Y:S01]  /*88d0*/  IMAD.MOV.U32 R22, RZ, RZ, -0x35dec16 ;  /* 0xfca213eaff167424 */ /* 0x000fe200078e00ff */
[----:B------:R-:W-:Y:S01]  /*88e0*/  UMOV UR5, 0x3e5ade15 ;  /* 0x3e5ade1500057882 */ /* 0x000fe20000000000 */
[----:B------:R-:W-:Y:S01]  /*88f0*/  IMAD.MOV.U32 R23, RZ, RZ, 0x3e928af3 ;  /* 0x3e928af3ff177424 */ /* 0x000fe200078e00ff */
[----:B------:R-:W-:-:S05]  /*8900*/  DFMA R30, R28, -R24, 1 ;  /* 0x3ff000001c1e742b */ /* 0x000fca0000000818 */
[----:B------:R-:W-:Y:S01]  /*8910*/  DFMA R22, R20, UR4, R22 ;  /* 0x0000000414167c2b */ /* 0x000fe20008000016 */
        /* <DEDUP_REMOVED lines=22> */
[----:B------:R-:W-:Y:S02]  /*8a80*/  DMUL R16, R30, R22 ;  /* 0x000000161e107228 */ /* 0x000fe40000000000 */
[----:B------:R-:W-:-:S03]  /*8a90*/  FSETP.GEU.AND P3, PT, |R23|, 6.5827683646048100446e-37, PT ;  /* 0x036000001700780b */ /* 0x000fc60003f6e200 */
        /* <DEDUP_REMOVED lines=23> */
[----:B------:R-:W-:Y:S02]  /*8c10*/  @!P1 LEA R19, R18, 0x3ff00000, 0x14 ;  /* 0x3ff0000012139811 */ /* 0x000fe400078ea0ff */
[----:B------:R-:W-:-:S06]  /*8c20*/  @!P1 MOV R18, RZ ;  /* 0x000000ff00129202 */ /* 0x000fcc0000000f00 */
[----:B------:R-:W-:-:S11]  /*8c30*/  @!P1 DMUL R2, R12, R18 ;  /* 0x000000120c029228 */ /* 0x000fd60000000000 */
.L_x_117:
[----:B------:R-:W-:Y:S05]  /*8c40*/  BSYNC.RECONVERGENT B0 ;  /* 0x0000000000007941 */ /* 0x000fea0003800200 */
.L_x_116:
        /* <DEDUP_REMOVED lines=11> */
.L_x_119:
[----:B------:R-:W-:Y:S05]  /*8d00*/  BSYNC.RECONVERGENT B1 ;  /* 0x0000000000017941 */ /* 0x000fea0003800200 */
.L_x_118:
[----:B------:R-:W0:Y:S01]  /*8d10*/  MUFU.RCP64H R13, 0.25066280364990234375 ;  /* 0x3fd00adc000d7908 */ /* 0x000e220000001800 */
[----:B------:R-:W-:Y:S01]  /*8d20*/  IMAD.MOV.U32 R18, RZ, RZ, 0x1991b8d1 ;  /* 0x1991b8d1ff127424 */ /* 0x000fe200078e00ff */
[----:B------:R-:W-:Y:S01]  /*8d30*/  MOV R12, 0x1 ;  /* 0x00000001000c7802 */ /* 0x000fe20000000f00 */
[----:B------:R-:W-:Y:S01]  /*8d40*/  IMAD.MOV.U32 R19, RZ, RZ, 0x3fd00adc ;  /* 0x3fd00adcff137424 */ /* 0x000fe200078e00ff */
[----:B------:R-:W-:Y:S05]  /*8d50*/  BSSY.RECONVERGENT B1, `(.L_x_120) ;  /* 0x0000017000017945 */ /* 0x000fea0003800200 */
        /* <DEDUP_REMOVED lines=22> */
.L_x_121:
[----:B------:R-:W-:Y:S05]  /*8ec0*/  BSYNC.RECONVERGENT B1 ;  /* 0x0000000000017941 */ /* 0x000fea0003800200 */
.L_x_120:
[----:B------:R-:W0:Y:S01]  /*8ed0*/  MUFU.RCP64H R3, 100 ;  /* 0x4059000000037908 */ /* 0x000e220000001800 */
[----:B------:R-:W-:Y:S01]  /*8ee0*/  IMAD.MOV.U32 R12, RZ, RZ, 0x0 ;  /* 0x00000000ff0c7424 */ /* 0x000fe200078e00ff */
[----:B------:R-:W-:Y:S01]  /*8ef0*/  MOV R2, 0x1 ;  /* 0x0000000100027802 */ /* 0x000fe20000000f00 */
[----:B------:R-:W-:Y:S01]  /*8f00*/  IMAD.MOV.U32 R13, RZ, RZ, 0x40590000 ;  /* 0x40590000ff0d7424 */ /* 0x000fe200078e00ff */
[----:B------:R-:W-:Y:S05]  /*8f10*/  BSSY.RECONVERGENT B1, `(.L_x_122) ;  /* 0x0000017000017945 */ /* 0x000fea0003800200 */
[----:B0-----:R-:W-:-:S08]  /*8f20*/  DFMA R18, R2, -R12, 1 ;  /* 0x3ff000000212742b */ /* 0x001fd0000000080c */
[----:B------:R-:W-:-:S08]  /*8f30*/  DFMA R18, R18, R18, R18 ;  /* 0x000000121212722b */ /* 0x000fd00000000012 */
[----:B------:R-:W-:-:S08]  /*8f40*/  DFMA R18, R2, R18, R2 ;  /* 0x000000120212722b */ /* 0x000fd00000000002 */
[----:B------:R-:W-:Y:S02]  /*8f50*/  DFMA R2, R18, -R12, 1 ;  /* 0x3ff000001202742b */ /* 0x000fe4000000080c */
[----:B------:R-:W-:-:S06]  /*8f60*/  DMUL R12, R38, R16 ;  /* 0x00000010260c7228 */ /* 0x000fcc0000000000 */
[----:B------:R-:W-:-:S04]  /*8f70*/  DFMA R18, R18, R2, R18 ;  /* 0x000000021212722b */ /* 0x000fc80000000012 */
[----:B------:R-:W-:-:S04]  /*8f80*/  FSETP.GEU.AND P1, PT, |R13|, 6.5827683646048100446e-37, PT ;  /* 0x036000000d00780b */ /* 0x000fc80003f2e200 */
[----:B------:R-:W-:-:S08]  /*8f90*/  DMUL R16, R18, R12 ;  /* 0x0000000c12107228 */ /* 0x000fd00000000000 */
[----:B------:R-:W-:-:S08]  /*8fa0*/  DFMA R2, R16, -100, R12 ;  /* 0xc05900001002782b */ /* 0x000fd0000000000c */
[----:B------:R-:W-:-:S10]  /*8fb0*/  DFMA R16, R18, R2, R16 ;  /* 0x000000021210722b */ /* 0x000fd40000000010 */
[----:B------:R-:W-:-:S05]  /*8fc0*/  FFMA R0, RZ, 3.390625, R17 ;  /* 0x40590000ff007823 */ /* 0x000fca0000000011 */
[----:B------:R-:W-:-:S13]  /*8fd0*/  FSETP.GT.AND P0, PT, |R0|, 1.469367938527859385e-39, PT ;  /* 0x001000000000780b */ /* 0x000fda0003f04200 */
[----:B------:R-:W-:Y:S05]  /*8fe0*/  @P0 BRA P1, `(.L_x_123) ;  /* 0x0000000000240947 */ /* 0x000fea0000800000 */
[----:B------:R-:W-:Y:S01]  /*8ff0*/  IMAD.MOV.U32 R17, RZ, RZ, R12 ;  /* 0x000000ffff117224 */ /* 0x000fe200078e000c */
[----:B------:R-:W-:Y:S01]  /*9000*/  MOV R0, 0x9050 ;  /* 0x0000905000007802 */ /* 0x000fe20000000f00 */
[----:B------:R-:W-:Y:S02]  /*9010*/  IMAD.MOV.U32 R16, RZ, RZ, R13 ;  /* 0x000000ffff107224 */ /* 0x000fe400078e000d */
[----:B------:R-:W-:Y:S02]  /*9020*/  IMAD.MOV.U32 R60, RZ, RZ, RZ ;  /* 0x000000ffff3c7224 */ /* 0x000fe400078e00ff */
[----:B------:R-:W-:-:S07]  /*9030*/  IMAD.MOV.U32 R61, RZ, RZ, 0x40590000 ;  /* 0x40590000ff3d7424 */ /* 0x000fce00078e00ff */
[----:B------:R-:W-:Y:S05]  /*9040*/  CALL.REL.NOINC `($__internal_0_$__cuda_sm20_div_rn_f64_full) ;  /* 0x0000000800887944 */ /* 0x000fea0003c00000 */
[----:B------:R-:W-:-:S04]  /*9050*/  LOP3.LUT R17, R17, R16, RZ, 0x3c, !PT ;  /* 0x0000001011117212 */ /* 0x000fc800078e3cff */
[----:B------:R-:W-:-:S04]  /*9060*/  LOP3.LUT R16, R17, R16, RZ, 0x3c, !PT ;  /* 0x0000001011107212 */ /* 0x000fc800078e3cff */
[----:B------:R-:W-:-:S07]  /*9070*/  LOP3.LUT R17, R17, R16, RZ, 0x3c, !PT ;  /* 0x0000001011117212 */ /* 0x000fce00078e3cff */
.L_x_123:
[----:B------:R-:W-:Y:S05]  /*9080*/  BSYNC.RECONVERGENT B1 ;  /* 0x0000000000017941 */ /* 0x000fea0003800200 */
.L_x_122:
[----:B------:R-:W-:Y:S01]  /*9090*/  ISETP.NE.AND P0, PT, R15, RZ, PT ;  /* 0x000000ff0f00720c */ /* 0x000fe20003f05270 */
[----:B------:R-:W-:-:S12]  /*90a0*/  DADD R36, R16, R36 ;  /* 0x0000000010247229 */ /* 0x000fd80000000024 */
[----:B------:R-:W-:Y:S05]  /*90b0*/  @P0 BRA `(.L_x_124) ;  /* 0xffffff7c00940947 */ /* 0x000fea000383ffff */
[----:B------:R-:W-:Y:S01]  /*90c0*/  DADD R16, -RZ, |R38| ;  /* 0x00000000ff107229 */ /* 0x000fe20000000526 */
[----:B------:R-:W-:Y:S01]  /*90d0*/  BSSY.RECONVERGENT B0, `(.L_x_125) ;  /* 0x0000005000007945 */ /* 0x000fe20003800200 */
[----:B------:R-:W-:Y:S01]  /*90e0*/  IMAD.MOV.U32 R14, RZ, RZ, 0x40000000 ;  /* 0x40000000ff0e7424 */ /* 0x000fe200078e00ff */
[----:B------:R-:W-:-:S07]  /*90f0*/  MOV R0, 0x9120 ;  /* 0x0000912000007802 */ /* 0x000fce0000000f00 */
[----:B------:R-:W-:-:S07]  /*9100*/  IMAD.MOV.U32 R70, RZ, RZ, R17 ;  /* 0x000000ffff467224 */ /* 0x000fce00078e0011 */
[----:B------:R-:W-:Y:S05]  /*9110*/  CALL.REL.NOINC `($_Z11integrationP17curandStateMtgp32PdS1_S1_S1_i$__internal_accurate_pow) ;  /* 0x0000000c00e47944 */ /* 0x000fea0003c00000 */
[----:B------:R-:W-:Y:S05]  /*9120*/  BSYNC.RECONVERGENT B0 ;  /* 0x0000000000007941 */ /* 0x000fea0003800200 */
.L_x_125:
[----:B------:R-:W0:Y:S01]  /*9130*/  MUFU.RCP64H R11, 9900 ;  /* 0x40c35600000b7908 */ /* 0x000e220000001800 */
[----:B------:R-:W-:Y:S01]  /*9140*/  MOV R14, 0x0 ;  /* 0x00000000000e7802 */ /* 0x000fe20000000f00 */
[----:B------:R-:W-:Y:S01]  /*9150*/  IMAD.MOV.U32 R15, RZ, RZ, 0x40c35600 ;  /* 0x40c35600ff0f7424 */ /* 0x000fe200078e00ff */
[----:B------:R-:W-:Y:S01]  /*9160*/  DSETP.NEU.AND P0, PT, R38, RZ, PT ;  /* 0x000000ff2600722a */ /* 0x000fe20003f0d000 */
[----:B------:R-:W-:Y:S01]  /*9170*/  IMAD.MOV.U32 R10, RZ, RZ, 0x1 ;  /* 0x00000001ff0a7424 */ /* 0x000fe200078e00ff */
[----:B------:R-:W-:Y:S05]  /*9180*/  BSSY.RECONVERGENT B0, `(.L_x_126) ;  /* 0x0000012000007945 */ /* 0x000fea0003800200 */
[----:B0-----:R-:W-:-:S08]  /*9190*/  DFMA R2, R10, -R14, 1 ;  /* 0x3ff000000a02742b */ /* 0x001fd0000000080e */
[----:B------:R-:W-:Y:S02]  /*91a0*/  DFMA R12, R2, R2, R2 ;  /* 0x00000002020c722b */ /* 0x000fe40000000002 */
[----:B------:R-:W-:-:S06]  /*91b0*/  DADD R2, R38, 2 ;  /* 0x4000000026027429 */ /* 0x000fcc0000000000 */
[----:B------:R-:W-:-:S04]  /*91c0*/  DFMA R12, R10, R12, R10 ;  /* 0x0000000c0a0c722b */ /* 0x000fc8000000000a */
[----:B------:R-:W-:Y:S02]  /*91d0*/  LOP3.LUT R2, R3, 0x7ff00000, RZ, 0xc0, !PT ;  /* 0x7ff0000003027812 */ /* 0x000fe400078ec0ff */
[----:B------:R-:W-:Y:S02]  /*91e0*/  FSEL R3, R19, RZ, P0 ;  /* 0x000000ff13037208 */ /* 0x000fe40000000000 */
[----:B------:R-:W-:Y:S01]  /*91f0*/  ISETP.NE.AND P1, PT, R2, 0x7ff00000, PT ;  /* 0x7ff000000200780c */ /* 0x000fe20003f25270 */
[----:B------:R-:W-:Y:S01]  /*9200*/  DFMA R10, R12, -R14, 1 ;  /* 0x3ff000000c0a742b */ /* 0x000fe2000000080e */
[----:B------:R-:W-:-:S07]  /*9210*/  FSEL R2, R18, RZ, P0 ;  /* 0x000000ff12027208 */ /* 0x000fce0000000000 */
[----:B------:R-:W-:-:S04]  /*9220*/  DFMA R10, R12, R10, R12 ;  /* 0x0000000a0c0a722b */ /* 0x000fc8000000000c */
[----:B------:R-:W-:Y:S07]  /*9230*/  @P1 BRA `(.L_x_127) ;  /* 0x0000000000181947 */ /* 0x000fee0003800000 */
[----:B------:R-:W-:-:S14]  /*9240*/  DSETP.NAN.AND P0, PT, R38, R38, PT ;  /* 0x000000262600722a */ /* 0x000fdc0003f08000 */
[----:B------:R-:W-:Y:S01]  /*9250*/  @P0 DADD R2, R38, 2 ;  /* 0x4000000026020429 */ /* 0x000fe20000000000 */
[----:B------:R-:W-:Y:S10]  /*9260*/  @P0 BRA `(.L_x_127) ;  /* 0x00000000000c0947 */ /* 0x000ff40003800000 */
[----:B------:R-:W-:-:S14]  /*9270*/  DSETP.NEU.AND P0, PT, |R38|, +INF , PT ;  /* 0x7ff000002600742a */ /* 0x000fdc0003f0d200 */
[----:B------:R-:W-:Y:S02]  /*9280*/  @!P0 IMAD.MOV.U32 R2, RZ, RZ, 0x0 ;  /* 0x00000000ff028424 */ /* 0x000fe400078e00ff */
[----:B------:R-:W-:-:S07]  /*9290*/  @!P0 IMAD.MOV.U32 R3, RZ, RZ, 0x7ff00000 ;  /* 0x7ff00000ff038424 */ /* 0x000fce00078e00ff */
.L_x_127:
[----:B------:R-:W-:Y:S05]  /*92a0*/  BSYNC.RECONVERGENT B0 ;  /* 0x0000000000007941 */ /* 0x000fea0003800200 */
.L_x_126:
[----:B------:R-:W-:Y:S01]  /*92b0*/  DMUL R16, R10, R2 ;  /* 0x000000020a107228 */ /* 0x000fe20000000000 */
[----:B------:R-:W-:Y:S01]  /*92c0*/  FSETP.GEU.AND P2, PT, |R3|, 6.5827683646048100446e-37, PT ;  /* 0x036000000300780b */ /* 0x000fe20003f4e200 */
[----:B------:R-:W-:Y:S01]  /*92d0*/  BSSY.RECONVERGENT B1, `(.L_x_128) ;  /* 0x0000010000017945 */ /* 0x000fe20003800200 */
[----:B------:R-:W-:-:S05]  /*92e0*/  DSETP.NEU.AND P1, PT, R38, 1, PT ;  /* 0x3ff000002600742a */ /* 0x000fca0003f2d000 */
[----:B------:R-:W-:-:S08]  /*92f0*/  DFMA R12, R16, -9900, R2 ;  /* 0xc0c35600100c782b */ /* 0x000fd00000000002 */
[----:B------:R-:W-:-:S10]  /*9300*/  DFMA R16, R10, R12, R16 ;  /* 0x0000000c0a10722b */ /* 0x000fd40000000010 */
[----:B------:R-:W-:-:S05]  /*9310*/  FFMA R0, RZ, 6.104248046875, R17 ;  /* 0x40c35600ff007823 */ /* 0x000fca0000000011 */
[----:B------:R-:W-:-:S13]  /*9320*/  FSETP.GT.AND P0, PT, |R0|, 1.469367938527859385e-39, PT ;  /* 0x001000000000780b */ /* 0x000fda0003f04200 */
[----:B------:R-:W-:Y:S05]  /*9330*/  @P0 BRA P2, `(.L_x_129) ;  /* 0x0000000000240947 */ /* 0x000fea0001000000 */
[----:B------:R-:W-:Y:S01]  /*9340*/  IMAD.MOV.U32 R17, RZ, RZ, R2 ;  /* 0x000000ffff117224 */ /* 0x000fe200078e0002 */
[----:B------:R-:W-:Y:S01]  /*9350*/  MOV R60, RZ ;  /* 0x000000ff003c7202 */ /* 0x000fe20000000f00 */
[----:B------:R-:W-:Y:S01]  /*9360*/  IMAD.MOV.U32 R16, RZ, RZ, R3 ;  /* 0x000000ffff107224 */ /* 0x000fe200078e0003 */
[----:B------:R-:W-:Y:S01]  /*9370*/  MOV R0, 0x93a0 ;  /* 0x000093a000007802 */ /* 0x000fe20000000f00 */
[----:B------:R-:W-:-:S07]  /*9380*/  IMAD.MOV.U32 R61, RZ, RZ, 0x40c35600 ;  /* 0x40c35600ff3d7424 */ /* 0x000fce00078e00ff */
[----:B------:R-:W-:Y:S05]  /*9390*/  CALL.REL.NOINC `($__internal_0_$__cuda_sm20_div_rn_f64_full) ;  /* 0x0000000400b47944 */ /* 0x000fea0003c00000 */
[----:B------:R-:W-:-:S04]  /*93a0*/  LOP3.LUT R17, R17, R16, RZ, 0x3c, !PT ;  /* 0x0000001011117212 */ /* 0x000fc800078e3cff */
[----:B------:R-:W-:-:S04]  /*93b0*/  LOP3.LUT R16, R17, R16, RZ, 0x3c, !PT ;  /* 0x0000001011107212 */ /* 0x000fc800078e3cff */
[----:B------:R-:W-:-:S07]  /*93c0*/  LOP3.LUT R17, R17, R16, RZ, 0x3c, !PT ;  /* 0x0000001011117212 */ /* 0x000fce00078e3cff */
.L_x_129:
[----:B------:R-:W-:Y:S05]  /*93d0*/  BSYNC.RECONVERGENT B1 ;  /* 0x0000000000017941 */ /* 0x000fea0003800200 */
.L_x_128:
[----:B------:R-:W-:Y:S01]  /*93e0*/  DADD R10, -RZ, |R36| ;  /* 0x00000000ff0a7229 */ /* 0x000fe20000000524 */
[----:B------:R-:W-:Y:S01]  /*93f0*/  FSEL R2, R16, 2.29175984128000000000e+11, P1 ;  /* 0x52556fd010027808 */ /* 0x000fe20000800000 */
[----:B------:R-:W-:Y:S01]  /*9400*/  BSSY.RECONVERGENT B0, `(.L_x_130) ;  /* 0x0000008000007945 */ /* 0x000fe20003800200 */
[----:B------:R-:W-:Y:S01]  /*9410*/  FSEL R3, R17, 0.60343432426452636719, P1 ;  /* 0x3f1a7aac11037808 */ /* 0x000fe20000800000 */
[----:B------:R-:W-:Y:S01]  /*9420*/  IMAD.MOV.U32 R14, RZ, RZ, 0x40000000 ;  /* 0x40000000ff0e7424 */ /* 0x000fe200078e00ff */
[----:B------:R-:W-:-:S04]  /*9430*/  MOV R0, 0x9480 ;  /* 0x0000948000007802 */ /* 0x000fc80000000f00 */
[----:B------:R-:W-:Y:S01]  /*9440*/  DMUL R34, R34, R2 ;  /* 0x0000000222227228 */ /* 0x000fe20000000000 */
[----:B------:R-:W-:Y:S02]  /*9450*/  IMAD.MOV.U32 R16, RZ, RZ, R10 ;  /* 0x000000ffff107224 */ /* 0x000fe400078e000a */
[----:B------:R-:W-:-:S08]  /*9460*/  IMAD.MOV.U32 R70, RZ, RZ, R11 ;  /* 0x000000ffff467224 */ /* 0x000fd000078e000b */
[----:B------:R-:W-:Y:S05]  /*9470*/  CALL.REL.NOINC `($_Z11integrationP17curandStateMtgp32PdS1_S1_S1_i$__internal_accurate_pow) ;  /* 0x0000000c000c7944 */ /* 0x000fea0003c00000 */
[----:B------:R-:W-:Y:S05]  /*9480*/  BSYNC.RECONVERGENT B0 ;  /* 0x0000000000007941 */ /* 0x000fea0003800200 */
.L_x_130:
[C---:B------:R-:W-:Y:S01]  /*9490*/  DADD R2, R36.reuse, 2 ;  /* 0x4000000024027429 */ /* 0x040fe20000000000 */
[----:B------:R-:W-:Y:S01]  /*94a0*/  BSSY.RECONVERGENT B0, `(.L_x_131) ;  /* 0x000000d000007945 */ /* 0x000fe20003800200 */
[----:B------:R-:W-:-:S08]  /*94b0*/  DSETP.NEU.AND P0, PT, R36, RZ, PT ;  /* 0x000000ff2400722a */ /* 0x000fd00003f0d000 */
[----:B------:R-:W-:Y:S02]  /*94c0*/  LOP3.LUT R2, R3, 0x7ff00000, RZ, 0xc0, !PT ;  /* 0x7ff0000003027812 */ /* 0x000fe400078ec0ff */
[----:B------:R-:W-:Y:S02]  /*94d0*/  FSEL R3, R19, RZ, P0 ;  /* 0x000000ff13037208 */ /* 0x000fe40000000000 */
[----:B------:R-:W-:Y:S02]  /*94e0*/  ISETP.NE.AND P1, PT, R2, 0x7ff00000, PT ;  /* 0x7ff000000200780c */ /* 0x000fe40003f25270 */
[----:B------:R-:W-:-:S11]  /*94f0*/  FSEL R2, R18, RZ, P0 ;  /* 0x000000ff12027208 */ /* 0x000fd60000000000 */
[----:B------:R-:W-:Y:S05]  /*9500*/  @P1 BRA `(.L_x_132) ;  /* 0x0000000000181947 */ /* 0x000fea0003800000 */
[----:B------:R-:W-:-:S14]  /*9510*/  DSETP.NAN.AND P0, PT, R36, R36, PT ;  /* 0x000000242400722a */ /* 0x000fdc0003f08000 */
[----:B------:R-:W-:Y:S01]  /*9520*/  @P0 DADD R2, R36, 2 ;  /* 0x4000000024020429 */ /* 0x000fe20000000000 */
[----:B------:R-:W-:Y:S10]  /*9530*/  @P0 BRA `(.L_x_132) ;  /* 0x00000000000c0947 */ /* 0x000ff40003800000 */
[----:B------:R-:W-:-:S14]  /*9540*/  DSETP.NEU.AND P0, PT, |R36|, +INF , PT ;  /* 0x7ff000002400742a */ /* 0x000fdc0003f0d200 */
[----:B------:R-:W-:Y:S02]  /*9550*/  @!P0 IMAD.MOV.U32 R2, RZ, RZ, 0x0 ;  /* 0x00000000ff028424 */ /* 0x000fe400078e00ff */
[----:B------:R-:W-:-:S07]  /*9560*/  @!P0 IMAD.MOV.U32 R3, RZ, RZ, 0x7ff00000 ;  /* 0x7ff00000ff038424 */ /* 0x000fce00078e00ff */
.L_x_132:
[----:B------:R-:W-:Y:S05]  /*9570*/  BSYNC.RECONVERGENT B0 ;  /* 0x0000000000007941 */ /* 0x000fea0003800200 */
.L_x_131:
[----:B------:R-:W0:Y:S01]  /*9580*/  LDCU UR4, c[0x0][0x370] ;  /* 0x00006e00ff0477ac */ /* 0x000e220008000800 */
[----:B------:R-:W0:Y:S01]  /*9590*/  LDC R11, c[0x0][0x360] ;  /* 0x0000d800ff0b7b82 */ /* 0x000e220000000800 */
[----:B------:R-:W-:Y:S01]  /*95a0*/  DSETP.NEU.AND P0, PT, R36, 1, PT ;  /* 0x3ff000002400742a */ /* 0x000fe20003f0d000 */
[----:B------:R-:W1:Y:S01]  /*95b0*/  LDCU UR5, c[0x0][0x3a8] ;  /* 0x00007500ff0577ac */ /* 0x000e620008000800 */
[----:B------:R-:W-:Y:S01]  /*95c0*/  UMOV UR10, 0x47ae147b ;  /* 0x47ae147b000a7882 */ /* 0x000fe20000000000 */
[----:B------:R-:W-:Y:S02]  /*95d0*/  UMOV UR11, 0x3f847ae1 ;  /* 0x3f847ae1000b7882 */ /* 0x000fe40000000000 */
[----:B------:R-:W-:-:S10]  /*95e0*/  DMUL R2, R2, UR10 ;  /* 0x0000000a02027c28 */ /* 0x000fd40008000000 */
[----:B------:R-:W-:Y:S02]  /*95f0*/  FSEL R2, R2, 89128.9609375, P0 ;  /* 0x47ae147b02027808 */ /* 0x000fe40000000000 */
[----:B------:R-:W-:Y:S01]  /*9600*/  FSEL R3, R3, 1.0349999666213989258, P0 ;  /* 0x3f847ae103037808 */ /* 0x000fe20000000000 */
[----:B0-----:R-:W-:-:S05]  /*9610*/  IMAD R4, R11, UR4, R4 ;  /* 0x000000040b047c24 */ /* 0x001fca000f8e0204 */
[----:B------:R-:W-:Y:S01]  /*9620*/  DADD R34, R34, -R2 ;  /* 0x0000000022227229 */ /* 0x000fe20000000802 */
[----:B-1----:R-:W-:-:S07]  /*9630*/  ISETP.GE.AND P0, PT, R4, UR5, PT ;  /* 0x0000000504007c0c */ /* 0x002fce000bf06270 */
[----:B------:R-:W-:-:S06]  /*9640*/  DADD R56, R34, R56 ;  /* 0x0000000022387229 */ /* 0x000fcc0000000038 */
[----:B------:R-:W-:Y:S05]  /*9650*/  @!P0 BRA `(.L_x_133) ;  /* 0xffffff6c00588947 */ /* 0x000fea000383ffff */
.L_x_1:
[----:B------:R-:W0:Y:S01]  /*9660*/  S2UR UR6, SR_CgaCtaId ;  /* 0x00000000000679c3 */ /* 0x000e220000008800 */
[----:B------:R-:W1:Y:S01]  /*9670*/  S2R R13, SR_TID.X ;  /* 0x00000000000d7919 */ /* 0x000e620000002100 */
[----:B------:R-:W-:Y:S02]  /*9680*/  UMOV UR4, 0x400 ;  /* 0x0000040000047882 */ /* 0x000fe40000000000 */
[----:B------:R-:W-:Y:S02]  /*9690*/  UIADD3 UR5, UPT, UPT, UR4, 0x800, URZ ;  /* 0x0000080004057890 */ /* 0x000fe4000fffe0ff */
[----:B0-----:R-:W-:Y:S02]  /*96a0*/  ULEA UR4, UR6, UR4, 0x18 ;  /* 0x0000000406047291 */ /* 0x001fe4000f8ec0ff */
[----:B------:R-:W-:-:S04]  /*96b0*/  ULEA UR5, UR6, UR5, 0x18 ;  /* 0x0000000506057291 */ /* 0x000fc8000f8ec0ff */
[C---:B-1----:R-:W-:Y:S02]  /*96c0*/  LEA R9, R13.reuse, UR4, 0x3 ;  /* 0x000000040d097c11 */ /* 0x042fe4000f8e18ff */
[----:B------:R-:W-:Y:S01]  /*96d0*/  LEA R11, R13, UR5, 0x3 ;  /* 0x000000050d0b7c11 */ /* 0x000fe2000f8e18ff */
[----:B------:R-:W-:Y:S05]  /*96e0*/  WARPSYNC.ALL ;  /* 0x0000000000007948 */ /* 0x000fea0003800000 */
[----:B------:R-:W0:Y:S01]  /*96f0*/  LDCU UR4, c[0x0][0x360] ;  /* 0x00006c00ff0477ac */ /* 0x000e220008000800 */
[----:B------:R1:W-:Y:S04]  /*9700*/  STS.64 [R9], R58 ;  /* 0x0000003a09007388 */ /* 0x0003e80000000a00 */
[----:B------:R1:W-:Y:S01]  /*9710*/  STS.64 [R11], R56 ;  /* 0x000000380b007388 */ /* 0x0003e20000000a00 */
[----:B0-----:R-:W-:Y:S01]  /*9720*/  UISETP.GE.U32.AND UP0, UPT, UR4, 0x2, UPT ;  /* 0x000000020400788c */ /* 0x001fe2000bf06070 */
[----:B------:R-:W-:Y:S08]  /*9730*/  BAR.SYNC.DEFER_BLOCKING 0x0 ;  /* 0x0000000000007b1d */ /* 0x000ff00000010000 */
[----:B-1----:R-:W-:Y:S05]  /*9740*/  BRA.U !UP0, `(.L_x_134) ;  /* 0x0000000108507547 */ /* 0x002fea000b800000 */
[----:B------:R-:W-:-:S07]  /*9750*/  MOV R0, UR4 ;  /* 0x0000000400007c02 */ /* 0x000fce0008000f00 */
.L_x_137:
[----:B------:R-:W-:Y:S01]  /*9760*/  SHF.R.U32.HI R12, RZ, 0x1, R0 ;  /* 0x00000001ff0c7819 */ /* 0x000fe20000011600 */
[----:B------:R-:W-:Y:S03]  /*9770*/  BSSY.RECONVERGENT B0, `(.L_x_135) ;  /* 0x000000d000007945 */ /* 0x000fe60003800200 */
[----:B------:R-:W-:-:S13]  /*9780*/  ISETP.GE.U32.AND P0, PT, R13, R12, PT ;  /* 0x0000000c0d00720c */ /* 0x000fda0003f06070 */
[----:B0-----:R-:W-:Y:S05]  /*9790*/  @P0 BRA `(.L_x_136) ;  /* 0x0000000000280947 */ /* 0x001fea0003800000 */
[C---:B------:R-:W-:Y:S01]  /*97a0*/  IMAD R8, R12.reuse, 0x8, R9 ;  /* 0x000000080c087824 */ /* 0x040fe200078e0209 */
[----:B------:R-:W-:Y:S01]  /*97b0*/  LDS.64 R4, [R9] ;  /* 0x0000000009047984 */ /* 0x000fe20000000a00 */
[----:B------:R-:W-:-:S03]  /*97c0*/  IMAD R10, R12, 0x8, R11 ;  /* 0x000000080c0a7824 */ /* 0x000fc600078e020b */
[----:B------:R-:W0:Y:S02]  /*97d0*/  LDS.64 R2, [R8] ;  /* 0x0000000008027984 */ /* 0x000e240000000a00 */
[----:B0-----:R-:W-:-:S07]  /*97e0*/  DADD R2, R2, R4 ;  /* 0x0000000002027229 */ /* 0x001fce0000000004 */
[----:B------:R-:W-:Y:S04]  /*97f0*/  STS.64 [R9], R2 ;  /* 0x0000000209007388 */ /* 0x000fe80000000a00 */
[----:B------:R-:W-:Y:S04]  /*9800*/  LDS.64 R4, [R10] ;  /* 0x000000000a047984 */ /* 0x000fe80000000a00 */
[----:B------:R-:W0:Y:S02]  /*9810*/  LDS.64 R6, [R11] ;  /* 0x000000000b067984 */ /* 0x000e240000000a00 */
[----:B0-----:R-:W-:-:S07]  /*9820*/  DADD R4, R4, R6 ;  /* 0x0000000004047229 */ /* 0x001fce0000000006 */
[----:B------:R0:W-:Y:S04]  /*9830*/  STS.64 [R11], R4 ;  /* 0x000000040b007388 */ /* 0x0001e80000000a00 */
.L_x_136:
[----:B------:R-:W-:Y:S05]  /*9840*/  BSYNC.RECONVERGENT B0 ;  /* 0x0000000000007941 */ /* 0x000fea0003800200 */
.L_x_135:
[----:B------:R-:W-:Y:S01]  /*9850*/  BAR.SYNC.DEFER_BLOCKING 0x0 ;  /* 0x0000000000007b1d */ /* 0x000fe20000010000 */
[----:B------:R-:W-:Y:S01]  /*9860*/  ISETP.GT.U32.AND P0, PT, R0, 0x3, PT ;  /* 0x000000030000780c */ /* 0x000fe20003f04070 */
[----:B------:R-:W-:-:S12]  /*9870*/  IMAD.MOV.U32 R0, RZ, RZ, R12 ;  /* 0x000000ffff007224 */ /* 0x000fd800078e000c */
[----:B------:R-:W-:Y:S05]  /*9880*/  @P0 BRA `(.L_x_137) ;  /* 0xfffffffc00b40947 */ /* 0x000fea000383ffff */
.L_x_134:
[----:B------:R-:W-:-:S13]  /*9890*/  ISETP.NE.AND P0, PT, R13, RZ, PT ;  /* 0x000000ff0d00720c */ /* 0x000fda0003f05270 */
[----:B------:R-:W-:Y:S05]  /*98a0*/  @P0 EXIT ;  /* 0x000000000000094d */ /* 0x000fea0003800000 */
[----:B0-----:R-:W0:Y:S02]  /*98b0*/  LDC.64 R4, c[0x0][0x398] ;  /* 0x0000e600ff047b82 */ /* 0x001e240000000a00 */
[----:B0-----:R0:W5:Y:S06]  /*98c0*/  LDG.E.64 R8, desc[UR8][R4.64] ;  /* 0x0000000804087981 */ /* 0x00116c000c1e1b00 */
[----:B------:R-:W1:Y:S01]  /*98d0*/  S2UR UR5, SR_CgaCtaId ;  /* 0x00000000000579c3 */ /* 0x000e620000008800 */
[----:B------:R-:W-:Y:S01]  /*98e0*/  UMOV UR4, 0x400 ;  /* 0x0000040000047882 */ /* 0x000fe20000000000 */
[----:B------:R-:W-:Y:S01]  /*98f0*/  BSSY B0, `(.L_x_138) ;  /* 0x000000b000007945 */ /* 0x000fe20003800000 */
[----:B-1----:R-:W-:-:S09]  /*9900*/  ULEA UR4, UR5, UR4, 0x18 ;  /* 0x0000000405047291 */ /* 0x002fd2000f8ec0ff */
[----:B0-----:R-:W1:Y:S03]  /*9910*/  LDS.64 R2, [UR4] ;  /* 0x00000004ff027984 */ /* 0x001e660008000a00 */
.L_x_139:
[----:B-1---5:R-:W-:Y:S01]  /*9920*/  DADD R10, R2, R8 ;  /* 0x00000000020a7229 */ /* 0x022fe20000000008 */
[----:B------:R-:W-:Y:S09]  /*9930*/  YIELD ;  /* 0x0000000000007946 */ /* 0x000ff20003800000 */
[----:B------:R-:W2:Y:S02]  /*9940*/  ATOMG.E.CAS.64.STRONG.GPU PT, R10, [R4], R8, R10 ;  /* 0x00000008040a73a9 */ /* 0x000ea400001ee50a */
[----:B--2---:R-:W-:Y:S01]  /*9950*/  ISETP.NE.U32.AND P0, PT, R8, R10, PT ;  /* 0x0000000a0800720c */ /* 0x004fe20003f05070 */
[----:B------:R-:W-:-:S03]  /*9960*/  IMAD.MOV.U32 R8, RZ, RZ, R10 ;  /* 0x000000ffff087224 */ /* 0x000fc600078e000a */
[----:B------:R-:W-:Y:S01]  /*9970*/  ISETP.NE.AND.EX P0, PT, R9, R11, PT, P0 ;  /* 0x0000000b0900720c */ /* 0x000fe20003f05300 */
[----:B------:R-:W-:-:S12]  /*9980*/  IMAD.MOV.U32 R9, RZ, RZ, R11 ;  /* 0x000000ffff097224 */ /* 0x000fd800078e000b */
[----:B------:R-:W-:Y:S05]  /*9990*/  @P0 BRA `(.L_x_139) ;  /* 0xfffffffc00e00947 */ /* 0x000fea000383ffff */
[----:B------:R-:W-:Y:S05]  /*99a0*/  BSYNC B0 ;  /* 0x0000000000007941 */ /* 0x000fea0003800000 */
.L_x_138:
[----:B------:R-:W0:Y:S01]  /*99b0*/  LDC.64 R4, c[0x0][0x3a0] ;  /* 0x0000e800ff047b82 */ /* 0x000e220000000a00 */
[----:B------:R-:W1:Y:S04]  /*99c0*/  LDS.64 R2, [UR4+0x800] ;  /* 0x00080004ff027984 */ /* 0x000e680008000a00 */
[----:B01----:R0:W5:Y:S02]  /*99d0*/  LDG.E.64 R8, desc[UR8][R4.64] ;  /* 0x0000000804087981 */ /* 0x003164000c1e1b00 */
.L_x_140:
[----:B-----5:R-:W-:Y:S01]  /*99e0*/  DADD R10, R2, R8 ;  /* 0x00000000020a7229 */ /* 0x020fe20000000008 */
[----:B------:R-:W-:Y:S09]  /*99f0*/  YIELD ;  /* 0x0000000000007946 */ /* 0x000ff20003800000 */
[----:B------:R-:W2:Y:S02]  /*9a00*/  ATOMG.E.CAS.64.STRONG.GPU PT, R10, [R4], R8, R10 ;  /* 0x00000008040a73a9 */ /* 0x000ea400001ee50a */
[----:B--2---:R-:W-:Y:S01]  /*9a10*/  ISETP.NE.U32.AND P0, PT, R8, R10, PT ;  /* 0x0000000a0800720c */ /* 0x004fe20003f05070 */
[----:B------:R-:W-:-:S03]  /*9a20*/  IMAD.MOV.U32 R8, RZ, RZ, R10 ;  /* 0x000000ffff087224 */ /* 0x000fc600078e000a */
[-C--:B------:R-:W-:Y:S02]  /*9a30*/  ISETP.NE.AND.EX P0, PT, R9, R11.reuse, PT, P0 ;  /* 0x0000000b0900720c */ /* 0x080fe40003f05300 */
[----:B------:R-:W-:-:S11]  /*9a40*/  MOV R9, R11 ;  /* 0x0000000b00097202 */ /* 0x000fd60000000f00 */
[----:B------:R-:W-:Y:S05]  /*9a50*/  @P0 BRA `(.L_x_140) ;  /* 0xfffffffc00e00947 */ /* 0x000fea000383ffff */
[----:B------:R-:W-:Y:S05]  /*9a60*/  EXIT ;  /* 0x000000000000794d */ /* 0x000fea0003800000 */
        .weak           $__internal_0_$__cuda_sm20_div_rn_f64_full
        .type           $__internal_0_$__cuda_sm20_div_rn_f64_full,@function
        .size           $__internal_0_$__cuda_sm20_div_rn_f64_full,($_Z11integrationP17curandStateMtgp32PdS1_S1_S1_i$__internal_accurate_pow - $__internal_0_$__cuda_sm20_div_rn_f64_full)
$__internal_0_$__cuda_sm20_div_rn_f64_full:
[----:B------:R-:W-:Y:S01]  /*9a70*/  IMAD.MOV.U32 R73, RZ, RZ, R16 ;  /* 0x000000ffff497224 */ /* 0x000fe200078e0010 */
[C---:B------:R-:W-:Y:S01]  /*9a80*/  LOP3.LUT R65, R61.reuse, 0x7ff00000, RZ, 0xc0, !PT ;  /* 0x7ff000003d417812 */ /* 0x040fe200078ec0ff */
[----:B------:R-:W-:Y:S01]  /*9a90*/  IMAD.MOV.U32 R72, RZ, RZ, R17 ;  /* 0x000000ffff487224 */ /* 0x000fe200078e0011 */
[----:B------:R-:W-:Y:S01]  /*9aa0*/  LOP3.LUT R67, R61, 0x800fffff, RZ, 0xc0, !PT ;  /* 0x800fffff3d437812 */ /* 0x000fe200078ec0ff */
[----:B------:R-:W-:Y:S01]  /*9ab0*/  IMAD.MOV.U32 R17, RZ, RZ, 0x1ca00000 ;  /* 0x1ca00000ff117424 */ /* 0x000fe200078e00ff */
[----:B------:R-:W-:Y:S01]  /*9ac0*/  LOP3.LUT R16, R73, 0x7ff00000, RZ, 0xc0, !PT ;  /* 0x7ff0000049107812 */ /* 0x000fe200078ec0ff */
[----:B------:R-:W-:Y:S01]  /*9ad0*/  IMAD.MOV.U32 R70, RZ, RZ, R60 ;  /* 0x000000ffff467224 */ /* 0x000fe200078e003c */
[----:B------:R-:W-:Y:S01]  /*9ae0*/  LOP3.LUT R71, R67, 0x3ff00000, RZ, 0xfc, !PT ;  /* 0x3ff0000043477812 */ /* 0x000fe200078efcff */
[----:B------:R-:W-:Y:S01]  /*9af0*/  IMAD.MOV.U32 R76, RZ, RZ, R72 ;  /* 0x000000ffff4c7224 */ /* 0x000fe200078e0048 */
[----:B------:R-:W-:Y:S01]  /*9b00*/  ISETP.GE.U32.AND P0, PT, R16, R65, PT ;  /* 0x000000411000720c */ /* 0x000fe20003f06070 */
[----:B------:R-:W-:Y:S03]  /*9b10*/  BSSY.RECONVERGENT B0, `(.L_x_141) ;  /* 0x0000054000007945 */ /* 0x000fe60003800200 */
[----:B------:R-:W-:-:S02]  /*9b20*/  SEL R64, R17, 0x63400000, !P0 ;  /* 0x6340000011407807 */ /* 0x000fc40004000000 */
[----:B------:R-:W-:Y:S02]  /*9b30*/  FSETP.GEU.AND P0, PT, |R73|, 1.469367938527859385e-39, PT ;  /* 0x001000004900780b */ /* 0x000fe40003f0e200 */
[----:B------:R-:W-:Y:S01]  /*9b40*/  LOP3.LUT R77, R64, 0x800fffff, R73, 0xf8, !PT ;  /* 0x800fffff404d7812 */ /* 0x000fe200078ef849 */
[----:B------:R-:W-:-:S10]  /*9b50*/  IMAD.MOV.U32 R64, RZ, RZ, R16 ;  /* 0x000000ffff407224 */ /* 0x000fd400078e0010 */
[----:B------:R-:W-:Y:S01]  /*9b60*/  @!P0 LOP3.LUT R66, R61, 0x7ff00000, RZ, 0xc0, !PT ;  /* 0x7ff000003d428812 */ /* 0x000fe200078ec0ff */
[----:B------:R-:W-:-:S03]  /*9b70*/  @!P0 IMAD.MOV.U32 R74, RZ, RZ, RZ ;  /* 0x000000ffff4a8224 */ /* 0x000fc600078e00ff */
[----:B------:R-:W-:-:S04]  /*9b80*/  @!P0 ISETP.GE.U32.AND P3, PT, R16, R66, PT ;  /* 0x000000421000820c */ /* 0x000fc80003f66070 */
[----:B------:R-:W-:Y:S02]  /*9b90*/  @!P0 SEL R66, R17, 0x63400000, !P3 ;  /* 0x6340000011428807 */ /* 0x000fe40005800000 */
[----:B------:R-:W-:Y:S02]  /*9ba0*/  FSETP.GEU.AND P3, PT, |R61|, 1.469367938527859385e-39, PT ;  /* 0x001000003d00780b */ /* 0x000fe40003f6e200 */
[----:B------:R-:W-:-:S04]  /*9bb0*/  @!P0 LOP3.LUT R66, R66, 0x80000000, R73, 0xf8, !PT ;  /* 0x8000000042428812 */ /* 0x000fc800078ef849 */
[----:B------:R-:W-:Y:S02]  /*9bc0*/  @!P0 LOP3.LUT R75, R66, 0x100000, RZ, 0xfc, !PT ;  /* 0x00100000424b8812 */ /* 0x000fe400078efcff */
[----:B------:R-:W-:-:S04]  /*9bd0*/  MOV R66, 0x1 ;  /* 0x0000000100427802 */ /* 0x000fc80000000f00 */
[----:B------:R-:W-:Y:S02]  /*9be0*/  @!P0 DFMA R76, R76, 2, -R74 ;  /* 0x400000004c4c882b */ /* 0x000fe4000000084a */
[----:B------:R-:W-:-:S06]  /*9bf0*/  @!P3 DMUL R70, R60, 8.98846567431157953865e+307 ;  /* 0x7fe000003c46b828 */ /* 0x000fcc0000000000 */
[----:B------:R-:W0:Y:S02]  /*9c00*/  MUFU.RCP64H R67, R71 ;  /* 0x0000004700437308 */ /* 0x000e240000001800 */
[----:B------:R-:W-:Y:S02]  /*9c10*/  @!P0 LOP3.LUT R64, R77, 0x7ff00000, RZ, 0xc0, !PT ;  /* 0x7ff000004d408812 */ /* 0x000fe400078ec0ff */
[----:B------:R-:W-:Y:S01]  /*9c20*/  @!P3 LOP3.LUT R65, R71, 0x7ff00000, RZ, 0xc0, !PT ;  /* 0x7ff000004741b812 */ /* 0x000fe200078ec0ff */
[----:B0-----:R-:W-:-:S08]  /*9c30*/  DFMA R74, R66, -R70, 1 ;  /* 0x3ff00000424a742b */ /* 0x001fd00000000846 */
[----:B------:R-:W-:-:S08]  /*9c40*/  DFMA R74, R74, R74, R74 ;  /* 0x0000004a4a4a722b */ /* 0x000fd0000000004a */
[----:B------:R-:W-:-:S08]  /*9c50*/  DFMA R66, R66, R74, R66 ;  /* 0x0000004a4242722b */ /* 0x000fd00000000042 */
[----:B------:R-:W-:-:S08]  /*9c60*/  DFMA R78, R66, -R70, 1 ;  /* 0x3ff00000424e742b */ /* 0x000fd00000000846 */
[----:B------:R-:W-:-:S08]  /*9c70*/  DFMA R78, R66, R78, R66 ;  /* 0x0000004e424e722b */ /* 0x000fd00000000042 */
[----:B------:R-:W-:-:S08]  /*9c80*/  DMUL R66, R78, R76 ;  /* 0x0000004c4e427228 */ /* 0x000fd00000000000 */
[----:B------:R-:W-:-:S08]  /*9c90*/  DFMA R74, R66, -R70, R76 ;  /* 0x80000046424a722b */ /* 0x000fd0000000004c */
[----:B------:R-:W-:Y:S01]  /*9ca0*/  DFMA R74, R78, R74, R66 ;  /* 0x0000004a4e4a722b */ /* 0x000fe20000000042 */
[----:B------:R-:W-:Y:S02]  /*9cb0*/  VIADD R66, R64, 0xffffffff ;  /* 0xffffffff40427836 */ /* 0x000fe40000000000 */
[----:B------:R-:W-:-:S03]  /*9cc0*/  VIADD R67, R65, 0xffffffff ;  /* 0xffffffff41437836 */ /* 0x000fc60000000000 */
[----:B------:R-:W-:-:S04]  /*9cd0*/  ISETP.GT.U32.AND P0, PT, R66, 0x7feffffe, PT ;  /* 0x7feffffe4200780c */ /* 0x000fc80003f04070 */
[----:B------:R-:W-:-:S13]  /*9ce0*/  ISETP.GT.U32.OR P0, PT, R67, 0x7feffffe, P0 ;  /* 0x7feffffe4300780c */ /* 0x000fda0000704470 */
[----:B------:R-:W-:Y:S05]  /*9cf0*/  @P0 BRA `(.L_x_142) ;  /* 0x0000000000740947 */ /* 0x000fea0003800000 */
[----:B------:R-:W-:-:S04]  /*9d00*/  LOP3.LUT R64, R61, 0x7ff00000, RZ, 0xc0, !PT ;  /* 0x7ff000003d407812 */ /* 0x000fc800078ec0ff */
[CC--:B------:R-:W-:Y:S02]  /*9d10*/  ISETP.GE.U32.AND P0, PT, R16.reuse, R64.reuse, PT ;  /* 0x000000401000720c */ /* 0x0c0fe40003f06070 */
[----:B------:R-:W-:Y:S01]  /*9d20*/  VIADDMNMX R16, R16, -R64, 0xb9600000, !PT ;  /* 0xb960000010107446 */ /* 0x000fe20007800940 */
[----:B------:R-:W-:Y:S01]  /*9d30*/  IMAD.MOV.U32 R64, RZ, RZ, RZ ;  /* 0x000000ffff407224 */ /* 0x000fe200078e00ff */
[----:B------:R-:W-:Y:S02]  /*9d40*/  SEL R17, R17, 0x63400000, !P0 ;  /* 0x6340000011117807 */ /* 0x000fe40004000000 */
[----:B------:R-:W-:-:S05]  /*9d50*/  VIMNMX R16, PT, PT, R16, 0x46a00000, PT ;  /* 0x46a0000010107848 */ /* 0x000fca0003fe0100 */
[----:B------:R-:W-:-:S04]  /*9d60*/  IMAD.IADD R16, R16, 0x1, -R17 ;  /* 0x0000000110107824 */ /* 0x000fc800078e0a11 */
[----:B------:R-:W-:-:S06]  /*9d70*/  VIADD R65, R16, 0x7fe00000 ;  /* 0x7fe0000010417836 */ /* 0x000fcc0000000000 */
[----:B------:R-:W-:-:S10]  /*9d80*/  DMUL R66, R74, R64 ;  /* 0x000000404a427228 */ /* 0x000fd40000000000 */
[----:B------:R-:W-:-:S13]  /*9d90*/  FSETP.GTU.AND P0, PT, |R67|, 1.469367938527859385e-39, PT ;  /* 0x001000004300780b */ /* 0x000fda0003f0c200 */
[----:B------:R-:W-:Y:S05]  /*9da0*/  @P0 BRA `(.L_x_143) ;  /* 0x0000000000a80947 */ /* 0x000fea0003800000 */
[----:B------:R-:W-:Y:S01]  /*9db0*/  DFMA R70, R74, -R70, R76 ;  /* 0x800000464a46722b */ /* 0x000fe2000000004c */
[----:B------:R-:W-:-:S09]  /*9dc0*/  MOV R64, RZ ;  /* 0x000000ff00407202 */ /* 0x000fd20000000f00 */
[C---:B------:R-:W-:Y:S02]  /*9dd0*/  FSETP.NEU.AND P0, PT, R71.reuse, RZ, PT ;  /* 0x000000ff4700720b */ /* 0x040fe40003f0d000 */
[----:B------:R-:W-:-:S04]  /*9de0*/  LOP3.LUT R60, R71, 0x80000000, R61, 0x48, !PT ;  /* 0x80000000473c7812 */ /* 0x000fc800078e483d */
[----:B------:R-:W-:-:S07]  /*9df0*/  LOP3.LUT R65, R60, R65, RZ, 0xfc, !PT ;  /* 0x000000413c417212 */ /* 0x000fce00078efcff */
[----:B------:R-:W-:Y:S05]  /*9e00*/  @!P0 BRA `(.L_x_143) ;  /* 0x0000000000908947 */ /* 0x000fea0003800000 */
[----:B------:R-:W-:Y:S01]  /*9e10*/  IMAD.MOV R71, RZ, RZ, -R16 ;  /* 0x000000ffff477224 */ /* 0x000fe200078e0a10 */
[----:B------:R-:W-:Y:S01]  /*9e20*/  DMUL.RP R64, R74, R64 ;  /* 0x000000404a407228 */ /* 0x000fe20000008000 */
[----:B------:R-:W-:Y:S01]  /*9e30*/  IMAD.MOV.U32 R70, RZ, RZ, RZ ;  /* 0x000000ffff467224 */ /* 0x000fe200078e00ff */
[----:B------:R-:W-:-:S05]  /*9e40*/  IADD3 R16, PT, PT, -R16, -0x43300000, RZ ;  /* 0xbcd0000010107810 */ /* 0x000fca0007ffe1ff */
[----:B------:R-:W-:-:S03]  /*9e50*/  DFMA R74, R66, -R70, R74 ;  /* 0x80000046424a722b */ /* 0x000fc6000000004a */
[----:B------:R-:W-:-:S07]  /*9e60*/  LOP3.LUT R60, R65, R60, RZ, 0x3c, !PT ;  /* 0x0000003c413c7212 */ /* 0x000fce00078e3cff */
[----:B------:R-:W-:-:S04]  /*9e70*/  FSETP.NEU.AND P0, PT, |R75|, R16, PT ;  /* 0x000000104b00720b */ /* 0x000fc80003f0d200 */
[----:B------:R-:W-:Y:S02]  /*9e80*/  FSEL R16, R64, R66, !P0 ;  /* 0x0000004240107208 */ /* 0x000fe40004000000 */
[----:B------:R-:W-:-:S03]  /*9e90*/  FSEL R60, R60, R67, !P0 ;  /* 0x000000433c3c7208 */ /* 0x000fc60004000000 */
[----:B------:R-:W-:Y:S02]  /*9ea0*/  IMAD.MOV.U32 R66, RZ, RZ, R16 ;  /* 0x000000ffff427224 */ /* 0x000fe400078e0010 */
[----:B------:R-:W-:Y:S01]  /*9eb0*/  IMAD.MOV.U32 R67, RZ, RZ, R60 ;  /* 0x000000ffff437224 */ /* 0x000fe200078e003c */
[----:B------:R-:W-:Y:S06]  /*9ec0*/  BRA `(.L_x_143) ;  /* 0x0000000000607947 */ /* 0x000fec0003800000 */
.L_x_142:
[----:B------:R-:W-:-:S14]  /*9ed0*/  DSETP.NAN.AND P0, PT, R72, R72, PT ;  /* 0x000000484800722a */ /* 0x000fdc0003f08000 */
[----:B------:R-:W-:Y:S05]  /*9ee0*/  @P0 BRA `(.L_x_144) ;  /* 0x00000000004c0947 */ /* 0x000fea0003800000 */
[----:B------:R-:W-:-:S14]  /*9ef0*/  DSETP.NAN.AND P0, PT, R60, R60, PT ;  /* 0x0000003c3c00722a */ /* 0x000fdc0003f08000 */
[----:B------:R-:W-:Y:S05]  /*9f00*/  @P0 BRA `(.L_x_145) ;  /* 0x0000000000340947 */ /* 0x000fea0003800000 */
[----:B------:R-:W-:Y:S01]  /*9f10*/  ISETP.NE.AND P0, PT, R64, R65, PT ;  /* 0x000000414000720c */ /* 0x000fe20003f05270 */
[----:B------:R-:W-:Y:S02]  /*9f20*/  IMAD.MOV.U32 R66, RZ, RZ, 0x0 ;  /* 0x00000000ff427424 */ /* 0x000fe400078e00ff */
[----:B------:R-:W-:-:S10]  /*9f30*/  IMAD.MOV.U32 R67, RZ, RZ, -0x80000 ;  /* 0xfff80000ff437424 */ /* 0x000fd400078e00ff */
[----:B------:R-:W-:Y:S05]  /*9f40*/  @!P0 BRA `(.L_x_143) ;  /* 0x0000000000408947 */ /* 0x000fea0003800000 */
[----:B------:R-:W-:Y:S02]  /*9f50*/  ISETP.NE.AND P0, PT, R64, 0x7ff00000, PT ;  /* 0x7ff000004000780c */ /* 0x000fe40003f05270 */
[----:B------:R-:W-:Y:S02]  /*9f60*/  LOP3.LUT R60, R73, 0x80000000, R61, 0x48, !PT ;  /* 0x80000000493c7812 */ /* 0x000fe400078e483d */
[----:B------:R-:W-:-:S13]  /*9f70*/  ISETP.EQ.OR P0, PT, R65, RZ, !P0 ;  /* 0x000000ff4100720c */ /* 0x000fda0004702670 */
[----:B------:R-:W-:Y:S01]  /*9f80*/  @P0 LOP3.LUT R16, R60, 0x7ff00000, RZ, 0xfc, !PT ;  /* 0x7ff000003c100812 */ /* 0x000fe200078efcff */
[----:B------:R-:W-:Y:S01]  /*9f90*/  @!P0 IMAD.MOV.U32 R67, RZ, RZ, R60 ;  /* 0x000000ffff438224 */ /* 0x000fe200078e003c */
[----:B------:R-:W-:Y:S01]  /*9fa0*/  @!P0 MOV R66, RZ ;  /* 0x000000ff00428202 */ /* 0x000fe20000000f00 */
[----:B------:R-:W-:Y:S02]  /*9fb0*/  @P0 IMAD.MOV.U32 R66, RZ, RZ, RZ ;  /* 0x000000ffff420224 */ /* 0x000fe400078e00ff */
[----:B------:R-:W-:Y:S01]  /*9fc0*/  @P0 IMAD.MOV.U32 R67, RZ, RZ, R16 ;  /* 0x000000ffff430224 */ /* 0x000fe200078e0010 */
[----:B------:R-:W-:Y:S06]  /*9fd0*/  BRA `(.L_x_143) ;  /* 0x00000000001c7947 */ /* 0x000fec0003800000 */
.L_x_145:
[----:B------:R-:W-:Y:S01]  /*9fe0*/  LOP3.LUT R16, R61, 0x80000, RZ, 0xfc, !PT ;  /* 0x000800003d107812 */ /* 0x000fe200078efcff */
[----:B------:R-:W-:-:S04]  /*9ff0*/  IMAD.MOV.U32 R66, RZ, RZ, R60 ;  /* 0x000000ffff427224 */ /* 0x000fc800078e003c */
[----:B------:R-:W-:Y:S01]  /*a000*/  IMAD.MOV.U32 R67, RZ, RZ, R16 ;  /* 0x000000ffff437224 */ /* 0x000fe200078e0010 */
[----:B------:R-:W-:Y:S06]  /*a010*/  BRA `(.L_x_143) ;  /* 0x00000000000c7947 */ /* 0x000fec0003800000 */
.L_x_144:
[----:B------:R-:W-:Y:S01]  /*a020*/  LOP3.LUT R16, R73, 0x80000, RZ, 0xfc, !PT ;  /* 0x0008000049107812 */ /* 0x000fe200078efcff */
[----:B------:R-:W-:-:S03]  /*a030*/  IMAD.MOV.U32 R66, RZ, RZ, R72 ;  /* 0x000000ffff427224 */ /* 0x000fc600078e0048 */
[----:B------:R-:W-:-:S07]  /*a040*/  MOV R67, R16 ;  /* 0x0000001000437202 */ /* 0x000fce0000000f00 */
.L_x_143:
[----:B------:R-:W-:Y:S05]  /*a050*/  BSYNC.RECONVERGENT B0 ;  /* 0x0000000000007941 */ /* 0x000fea0003800200 */
.L_x_141:
[----:B------:R-:W-:Y:S02]  /*a060*/  IMAD.MOV.U32 R60, RZ, RZ, R0 ;  /* 0x000000ffff3c7224 */ /* 0x000fe400078e0000 */
[----:B------:R-:W-:Y:S02]  /*a070*/  IMAD.MOV.U32 R61, RZ, RZ, 0x0 ;  /* 0x00000000ff3d7424 */ /* 0x000fe400078e00ff */
[----:B------:R-:W-:Y:S02]  /*a080*/  IMAD.MOV.U32 R17, RZ, RZ, R66 ;  /* 0x000000ffff117224 */ /* 0x000fe400078e0042 */
[----:B------:R-:W-:Y:S01]  /*a090*/  IMAD.MOV.U32 R16, RZ, RZ, R67 ;  /* 0x000000ffff107224 */ /* 0x000fe200078e0043 */
[----:B------:R-:W-:Y:S06]  /*a0a0*/  RET.REL.NODEC R60 `(_Z11integrationP17curandStateMtgp32PdS1_S1_S1_i) ;  /* 0xffffff5c3cd47950 */ /* 0x000fec0003c3ffff */
        .type           $_Z11integrationP17curandStateMtgp32PdS1_S1_S1_i$__internal_accurate_pow,@function
        .size           $_Z11integrationP17curandStateMtgp32PdS1_S1_S1_i$__internal_accurate_pow,(.L_x_156 - $_Z11integrationP17curandStateMtgp32PdS1_S1_S1_i$__internal_accurate_pow)
$_Z11integrationP17curandStateMtgp32PdS1_S1_S1_i$__internal_accurate_pow:
[----:B------:R-:W-:Y:S01]  /*a0b0*/  ISETP.GT.U32.AND P0, PT, R70, 0xfffff, PT ;  /* 0x000fffff4600780c */ /* 0x000fe20003f04070 */
[--C-:B------:R-:W-:Y:S01]  /*a0c0*/  IMAD.MOV.U32 R17, RZ, RZ, R70.reuse ;  /* 0x000000ffff117224 */ /* 0x100fe200078e0046 */
[----:B------:R-:W-:Y:S01]  /*a0d0*/  UMOV UR4, 0x7d2cafe2 ;  /* 0x7d2cafe200047882 */ /* 0x000fe20000000000 */
[----:B------:R-:W-:Y:S01]  /*a0e0*/  UMOV UR5, 0x3eb0f5ff ;  /* 0x3eb0f5ff00057882 */ /* 0x000fe20000000000 */
[----:B------:R-:W-:Y:S01]  /*a0f0*/  SHF.R.U32.HI R70, RZ, 0x14, R70 ;  /* 0x00000014ff467819 */ /* 0x000fe20000011646 */
[----:B------:R-:W-:Y:S01]  /*a100*/  UMOV UR10, 0x3b39803f ;  /* 0x3b39803f000a7882 */ /* 0x000fe20000000000 */
[----:B------:R-:W-:-:S07]  /*a110*/  UMOV UR11, 0x3c7abc9e ;  /* 0x3c7abc9e000b7882 */ /* 0x000fce0000000000 */
[----:B------:R-:W-:-:S10]  /*a120*/  @!P0 DMUL R74, R16, 1.80143985094819840000e+16 ;  /* 0x43500000104a8828 */ /* 0x000fd40000000000 */
[----:B------:R-:W-:Y:S01]  /*a130*/  @!P0 IMAD.MOV.U32 R17, RZ, RZ, R75 ;  /* 0x000000ffff118224 */ /* 0x000fe200078e004b */
[----:B------:R-:W-:Y:S02]  /*a140*/  @!P0 MOV R16, R74 ;  /* 0x0000004a00108202 */ /* 0x000fe40000000f00 */
[----:B------:R-:W-:Y:S02]  /*a150*/  @!P0 LEA.HI R70, R75, 0xffffffca, RZ, 0xc ;  /* 0xffffffca4b468811 */ /* 0x000fe400078f60ff */
[----:B------:R-:W-:Y:S01]  /*a160*/  LOP3.LUT R17, R17, 0x800fffff, RZ, 0xc0, !PT ;  /* 0x800fffff11117812 */ /* 0x000fe200078ec0ff */
[----:B------:R-:W-:Y:S02]  /*a170*/  IMAD.MOV.U32 R62, RZ, RZ, R16 ;  /* 0x000000ffff3e7224 */ /* 0x000fe400078e0010 */
[----:B------:R-:W-:Y:S01]  /*a180*/  IMAD.MOV.U32 R16, RZ, RZ, RZ ;  /* 0x000000ffff107224 */ /* 0x000fe200078e00ff */
[----:B------:R-:W-:-:S04]  /*a190*/  LOP3.LUT R63, R17, 0x3ff00000, RZ, 0xfc, !PT ;  /* 0x3ff00000113f7812 */ /* 0x000fc800078efcff */
[----:B------:R-:W-:-:S13]  /*a1a0*/  ISETP.GE.U32.AND P1, PT, R63, 0x3ff6a09f, PT ;  /* 0x3ff6a09f3f00780c */ /* 0x000fda0003f26070 */
[----:B------:R-:W-:-:S04]  /*a1b0*/  @P1 VIADD R17, R63, 0xfff00000 ;  /* 0xfff000003f111836 */ /* 0x000fc80000000000 */
[----:B------:R-:W-:-:S06]  /*a1c0*/  @P1 IMAD.MOV.U32 R63, RZ, RZ, R17 ;  /* 0x000000ffff3f1224 */ /* 0x000fcc00078e0011 */
[C---:B------:R-:W-:Y:S02]  /*a1d0*/  DADD R60, R62.reuse, 1 ;  /* 0x3ff000003e3c7429 */ /* 0x040fe40000000000 */
[----:B------:R-:W-:-:S04]  /*a1e0*/  DADD R62, R62, -1 ;  /* 0xbff000003e3e7429 */ /* 0x000fc80000000000 */
[----:B------:R-:W0:Y:S02]  /*a1f0*/  MUFU.RCP64H R17, R61 ;  /* 0x0000003d00117308 */ /* 0x000e240000001800 */
[----:B0-----:R-:W-:-:S08]  /*a200*/  DFMA R60, -R60, R16, 1 ;  /* 0x3ff000003c3c742b */ /* 0x001fd00000000110 */
[----:B------:R-:W-:-:S08]  /*a210*/  DFMA R60, R60, R60, R60 ;  /* 0x0000003c3c3c722b */ /* 0x000fd0000000003c */
[----:B------:R-:W-:Y:S01]  /*a220*/  DFMA R60, R16, R60, R16 ;  /* 0x0000003c103c722b */ /* 0x000fe20000000010 */
[----:B------:R-:W-:Y:S02]  /*a230*/  IMAD.MOV.U32 R16, RZ, RZ, 0x41ad3b5a ;  /* 0x41ad3b5aff107424 */ /* 0x000fe400078e00ff */
[----:B------:R-:W-:-:S05]  /*a240*/  IMAD.MOV.U32 R17, RZ, RZ, 0x3ed0f5d2 ;  /* 0x3ed0f5d2ff117424 */ /* 0x000fca00078e00ff */
[----:B------:R-:W-:-:S08]  /*a250*/  DMUL R72, R62, R60 ;  /* 0x0000003c3e487228 */ /* 0x000fd00000000000 */
[----:B------:R-:W-:-:S08]  /*a260*/  DFMA R72, R62, R60, R72 ;  /* 0x0000003c3e48722b */ /* 0x000fd00000000048 */
[----:B------:R-:W-:Y:S02]  /*a270*/  DMUL R18, R72, R72 ;  /* 0x0000004848127228 */ /* 0x000fe40000000000 */
[----:B------:R-:W-:-:S06]  /*a280*/  DADD R68, R62, -R72 ;  /* 0x000000003e447229 */ /* 0x000fcc0000000848 */
[----:B------:R-:W-:Y:S01]  /*a290*/  DFMA R16, R18, UR4, R16 ;  /* 0x0000000412107c2b */ /* 0x000fe20008000010 */
[----:B------:R-:W-:Y:S01]  /*a2a0*/  UMOV UR4, 0x75488a3f ;  /* 0x75488a3f00047882 */ /* 0x000fe20000000000 */
[----:B------:R-:W-:Y:S01]  /*a2b0*/  UMOV UR5, 0x3ef3b20a ;  /* 0x3ef3b20a00057882 */ /* 0x000fe20000000000 */
[----:B------:R-:W-:-:S05]  /*a2c0*/  DADD R68, R68, R68 ;  /* 0x0000000044447229 */ /* 0x000fca0000000044 */
[----:B------:R-:W-:Y:S01]  /*a2d0*/  DFMA R16, R18, R16, UR4 ;  /* 0x0000000412107e2b */ /* 0x000fe20008000010 */
[----:B------:R-:W-:Y:S01]  /*a2e0*/  UMOV UR4, 0xe4faecd5 ;  /* 0xe4faecd500047882 */ /* 0x000fe20000000000 */
[----:B------:R-:W-:Y:S01]  /*a2f0*/  UMOV UR5, 0x3f1745cd ;  /* 0x3f1745cd00057882 */ /* 0x000fe20000000000 */
[-C--:B------:R-:W-:Y:S02]  /*a300*/  DFMA R68, R62, -R72.reuse, R68 ;  /* 0x800000483e44722b */ /* 0x080fe40000000044 */
[----:B------:R-:W-:-:S03]  /*a310*/  DMUL R62, R72, R72 ;  /* 0x00000048483e7228 */ /* 0x000fc60000000000 */
[----:B------:R-:W-:Y:S01]  /*a320*/  DFMA R16, R18, R16, UR4 ;  /* 0x0000000412107e2b */ /* 0x000fe20008000010 */
[----:B------:R-:W-:Y:S01]  /*a330*/  UMOV UR4, 0x258a578b ;  /* 0x258a578b00047882 */ /* 0x000fe20000000000 */
[----:B------:R-:W-:Y:S01]  /*a340*/  UMOV UR5, 0x3f3c71c7 ;  /* 0x3f3c71c700057882 */ /* 0x000fe20000000000 */
[----:B------:R-:W-:-:S05]  /*a350*/  DMUL R68, R60, R68 ;  /* 0x000000443c447228 */ /* 0x000fca0000000000 */
        /* <DEDUP_REMOVED lines=10> */
[----:B------:R-:W-:Y:S01]  /*a400*/  DADD R64, -R66, UR4 ;  /* 0x0000000442407e29 */ /* 0x000fe20008000100 */
[----:B------:R-:W-:Y:S01]  /*a410*/  UMOV UR4, 0xb9e7b0 ;  /* 0x00b9e7b000047882 */ /* 0x000fe20000000000 */
[----:B------:R-:W-:-:S06]  /*a420*/  UMOV UR5, 0x3c46a4cb ;  /* 0x3c46a4cb00057882 */ /* 0x000fcc0000000000 */
[----:B------:R-:W-:Y:S02]  /*a430*/  DFMA R64, R18, R16, R64 ;  /* 0x000000101240722b */ /* 0x000fe40000000040 */
[----:B------:R-:W-:Y:S01]  /*a440*/  DFMA R18, R72, R72, -R62 ;  /* 0x000000484812722b */ /* 0x000fe2000000083e */
[----:B------:R-:W-:Y:S01]  /*a450*/  IADD3 R17, PT, PT, R69, 0x100000, RZ ;  /* 0x0010000045117810 */ /* 0x000fe20007ffe0ff */
[----:B------:R-:W-:-:S04]  /*a460*/  IMAD.MOV.U32 R16, RZ, RZ, R68 ;  /* 0x000000ffff107224 */ /* 0x000fc800078e0044 */
[----:B------:R-:W-:Y:S01]  /*a470*/  DADD R64, R64, -UR4 ;  /* 0x8000000440407e29 */ /* 0x000fe20008000000 */
[----:B------:R-:W-:Y:S01]  /*a480*/  UMOV UR4, 0x80000000 ;  /* 0x8000000000047882 */ /* 0x000fe20000000000 */
[C---:B------:R-:W-:Y:S01]  /*a490*/  DFMA R16, R72.reuse, R16, R18 ;  /* 0x000000104810722b */ /* 0x040fe20000000012 */
[----:B------:R-:W-:Y:S01]  /*a4a0*/  UMOV UR5, 0x43300000 ;  /* 0x4330000000057882 */ /* 0x000fe20000000000 */
[----:B------:R-:W-:-:S08]  /*a4b0*/  DMUL R18, R72, R62 ;  /* 0x0000003e48127228 */ /* 0x000fd00000000000 */
[----:B------:R-:W-:-:S08]  /*a4c0*/  DFMA R60, R72, R62, -R18 ;  /* 0x0000003e483c722b */ /* 0x000fd00000000812 */
[----:B------:R-:W-:Y:S02]  /*a4d0*/  DFMA R60, R68, R62, R60 ;  /* 0x0000003e443c722b */ /* 0x000fe4000000003c */
[----:B------:R-:W-:-:S06]  /*a4e0*/  DADD R62, R66, R64 ;  /* 0x00000000423e7229 */ /* 0x000fcc0000000040 */
[----:B------:R-:W-:Y:S02]  /*a4f0*/  DFMA R16, R72, R16, R60 ;  /* 0x000000104810722b */ /* 0x000fe4000000003c */
[----:B------:R-:W-:-:S08]  /*a500*/  DADD R66, R66, -R62 ;  /* 0x0000000042427229 */ /* 0x000fd0000000083e */
[----:B------:R-:W-:Y:S02]  /*a510*/  DADD R66, R64, R66 ;  /* 0x0000000040427229 */ /* 0x000fe40000000042 */
[----:B------:R-:W-:-:S08]  /*a520*/  DMUL R64, R62, R18 ;  /* 0x000000123e407228 */ /* 0x000fd00000000000 */
[----:B------:R-:W-:-:S08]  /*a530*/  DFMA R60, R62, R18, -R64 ;  /* 0x000000123e3c722b */ /* 0x000fd00000000840 */
[----:B------:R-:W-:Y:S01]  /*a540*/  DFMA R16, R62, R16, R60 ;  /* 0x000000103e10722b */ /* 0x000fe2000000003c */
[C---:B------:R-:W-:Y:S02]  /*a550*/  VIADD R60, R70.reuse, 0xfffffc01 ;  /* 0xfffffc01463c7836 */ /* 0x040fe40000000000 */
[----:B------:R-:W-:Y:S02]  /*a560*/  @P1 VIADD R60, R70, 0xfffffc02 ;  /* 0xfffffc02463c1836 */ /* 0x000fe40000000000 */
[----:B------:R-:W-:-:S03]  /*a570*/  IMAD.MOV.U32 R61, RZ, RZ, 0x43300000 ;  /* 0x43300000ff3d7424 */ /* 0x000fc600078e00ff */
[----:B------:R-:W-:Y:S01]  /*a580*/  DFMA R66, R66, R18, R16 ;  /* 0x000000124242722b */ /* 0x000fe20000000010 */
[----:B------:R-:W-:-:S06]  /*a590*/  LOP3.LUT R60, R60, 0x80000000, RZ, 0x3c, !PT ;  /* 0x800000003c3c7812 */ /* 0x000fcc00078e3cff */
[----:B------:R-:W-:Y:S01]  /*a5a0*/  DADD R60, R60, -UR4 ;  /* 0x800000043c3c7e29 */ /* 0x000fe20008000000 */
[----:B------:R-:W-:Y:S01]  /*a5b0*/  UMOV UR4, 0xfefa39ef ;  /* 0xfefa39ef00047882 */ /* 0x000fe20000000000 */
[----:B------:R-:W-:Y:S01]  /*a5c0*/  DADD R18, R64, R66 ;  /* 0x0000000040127229 */ /* 0x000fe20000000042 */
[----:B------:R-:W-:-:S07]  /*a5d0*/  UMOV UR5, 0x3fe62e42 ;  /* 0x3fe62e4200057882 */ /* 0x000fce0000000000 */
[--C-:B------:R-:W-:Y:S02]  /*a5e0*/  DADD R16, R72, R18.reuse ;  /* 0x0000000048107229 */ /* 0x100fe40000000012 */
[----:B------:R-:W-:-:S06]  /*a5f0*/  DADD R64, R64, -R18 ;  /* 0x0000000040407229 */ /* 0x000fcc0000000812 */
[----:B------:R-:W-:Y:S02]  /*a600*/  DADD R72, R72, -R16 ;  /* 0x0000000048487229 */ /* 0x000fe40000000810 */
[----:B------:R-:W-:-:S06]  /*a610*/  DADD R64, R66, R64 ;  /* 0x0000000042407229 */ /* 0x000fcc0000000040 */
[----:B------:R-:W-:-:S08]  /*a620*/  DADD R72, R18, R72 ;  /* 0x0000000012487229 */ /* 0x000fd00000000048 */
[----:B------:R-:W-:-:S08]  /*a630*/  DADD R64, R64, R72 ;  /* 0x0000000040407229 */ /* 0x000fd00000000048 */
[----:B------:R-:W-:-:S08]  /*a640*/  DADD R68, R68, R64 ;  /* 0x0000000044447229 */ /* 0x000fd00000000040 */
[----:B------:R-:W-:-:S08]  /*a650*/  DADD R62, R16, R68 ;  /* 0x00000000103e7229 */ /* 0x000fd00000000044 */
[--C-:B------:R-:W-:Y:S02]  /*a660*/  DFMA R18, R60, UR4, R62.reuse ;  /* 0x000000043c127c2b */ /* 0x100fe4000800003e */
[----:B------:R-:W-:-:S06]  /*a670*/  DADD R64, R16, -R62 ;  /* 0x0000000010407229 */ /* 0x000fcc000000083e */
[----:B------:R-:W-:Y:S02]  /*a680*/  DFMA R16, R60, -UR4, R18 ;  /* 0x800000043c107c2b */ /* 0x000fe40008000012 */
[----:B------:R-:W-:-:S06]  /*a690*/  DADD R64, R68, R64 ;  /* 0x0000000044407229 */ /* 0x000fcc0000000040 */
[----:B------:R-:W-:Y:S01]  /*a6a0*/  DADD R16, -R62, R16 ;  /* 0x000000003e107229 */ /* 0x000fe20000000110 */
[----:B------:R-:W-:Y:S02]  /*a6b0*/  IMAD.MOV.U32 R63, RZ, RZ, R14 ;  /* 0x000000ffff3f7224 */ /* 0x000fe400078e000e */
[----:B------:R-:W-:-:S03]  /*a6c0*/  IMAD.MOV.U32 R62, RZ, RZ, R6 ;  /* 0x000000ffff3e7224 */ /* 0x000fc600078e0006 */
[C---:B------:R-:W-:Y:S02]  /*a6d0*/  SHF.L.U32 R14, R63.reuse, 0x1, RZ ;  /* 0x000000013f0e7819 */ /* 0x040fe400000006ff */
[----:B------:R-:W-:Y:S01]  /*a6e0*/  DADD R16, R64, -R16 ;  /* 0x0000000040107229 */ /* 0x000fe20000000810 */
[----:B------:R-:W-:Y:S01]  /*a6f0*/  LOP3.LUT R65, R63, 0xff0fffff, RZ, 0xc0, !PT ;  /* 0xff0fffff3f417812 */ /* 0x000fe200078ec0ff */
[----:B------:R-:W-:Y:S01]  /*a700*/  IMAD.MOV.U32 R64, RZ, RZ, R62 ;  /* 0x000000ffff407224 */ /* 0x000fe200078e003e */
[----:B------:R-:W-:-:S05]  /*a710*/  ISETP.GT.U32.AND P0, PT, R14, -0x2000001, PT ;  /* 0xfdffffff0e00780c */ /* 0x000fca0003f04070 */
[----:B------:R-:W-:Y:S01]  /*a720*/  DFMA R60, R60, UR10, R16 ;  /* 0x0000000a3c3c7c2b */ /* 0x000fe20008000010 */
[----:B------:R-:W-:-:S07]  /*a730*/  SEL R65, R65, R63, P0 ;  /* 0x0000003f41417207 */ /* 0x000fce0000000000 */
[----:B------:R-:W-:-:S08]  /*a740*/  DADD R16, R18, R60 ;  /* 0x0000000012107229 */ /* 0x000fd0000000003c */
[----:B------:R-:W-:Y:S02]  /*a750*/  DADD R18, R18, -R16 ;  /* 0x0000000012127229 */ /* 0x000fe40000000810 */
[----:B------:R-:W-:-:S06]  /*a760*/  DMUL R66, R16, R64 ;  /* 0x0000004010427228 */ /* 0x000fcc0000000000 */
[----:B------:R-:W-:Y:S02]  /*a770*/  DADD R18, R60, R18 ;  /* 0x000000003c127229 */ /* 0x000fe40000000012 */
[----:B------:R-:W-:-:S08]  /*a780*/  DFMA R16, R16, R64, -R66 ;  /* 0x000000401010722b */ /* 0x000fd00000000842 */
[----:B------:R-:W-:Y:S01]  /*a790*/  DFMA R64, R18, R64, R16 ;  /* 0x000000401240722b */ /* 0x000fe20000000010 */
[----:B------:R-:W-:Y:S02]  /*a7a0*/  IMAD.MOV.U32 R16, RZ, RZ, 0x652b82fe ;  /* 0x652b82feff107424 */ /* 0x000fe400078e00ff */
[----:B------:R-:W-:-:S05]  /*a7b0*/  IMAD.MOV.U32 R17, RZ, RZ, 0x3ff71547 ;  /* 0x3ff71547ff117424 */ /* 0x000fca00078e00ff */
[----:B------:R-:W-:-:S08]  /*a7c0*/  DADD R18, R66, R64 ;  /* 0x0000000042127229 */ /* 0x000fd00000000040 */
[----:B------:R-:W-:Y:S02]  /*a7d0*/  DFMA R16, R18, R16, 6.75539944105574400000e+15 ;  /* 0x433800001210742b */ /* 0x000fe40000000010 */
[----:B------:R-:W-:Y:S01]  /*a7e0*/  FSETP.GEU.AND P0, PT, |R19|, 4.1917929649353027344, PT ;  /* 0x4086232b1300780b */ /* 0x000fe20003f0e200 */
[----:B------:R-:W-:-:S05]  /*a7f0*/  DADD R66, R66, -R18 ;  /* 0x0000000042427229 */ /* 0x000fca0000000812 */
[----:B------:R-:W-:-:S03]  /*a800*/  DADD R60, R16, -6.75539944105574400000e+15 ;  /* 0xc3380000103c7429 */ /* 0x000fc60000000000 */
[----:B------:R-:W-:-:S05]  /*a810*/  DADD R64, R64, R66 ;  /* 0x0000000040407229 */ /* 0x000fca0000000042 */
        /* <DEDUP_REMOVED lines=50> */
.L_x_146:
[----:B------:R-:W-:Y:S01]  /*ab40*/  DFMA R64, R64, R62, R62 ;  /* 0x0000003e4040722b */ /* 0x000fe2000000003e */
[----:B------:R-:W-:Y:S01]  /*ab50*/  IMAD.MOV.U32 R16, RZ, RZ, R0 ;  /* 0x000000ffff107224 */ /* 0x000fe200078e0000 */
[----:B------:R-:W-:Y:S01]  /*ab60*/  DSETP.NEU.AND P0, PT, |R62|, +INF , PT ;  /* 0x7ff000003e00742a */ /* 0x000fe20003f0d200 */
[----:B------:R-:W-:-:S07]  /*ab70*/  IMAD.MOV.U32 R17, RZ, RZ, 0x0 ;  /* 0x00000000ff117424 */ /* 0x000fce00078e00ff */
[----:B------:R-:W-:Y:S02]  /*ab80*/  FSEL R18, R62, R64, !P0 ;  /* 0x000000403e127208 */ /* 0x000fe40004000000 */
[----:B------:R-:W-:Y:S01]  /*ab90*/  FSEL R19, R63, R65, !P0 ;  /* 0x000000413f137208 */ /* 0x000fe20004000000 */
[----:B------:R-:W-:Y:S06]  /*aba0*/  RET.REL.NODEC R16 `(_Z11integrationP17curandStateMtgp32PdS1_S1_S1_i) ;  /* 0xffffff5410147950 */ /* 0x000fec0003c3ffff */
.L_x_147:
        /* <DEDUP_REMOVED lines=13> */
.L_x_156:


//--------------------- .text._Z15generate_kernelP17curandStateMtgp32Pd --------------------------
	.section	.text._Z15generate_kernelP17curandStateMtgp32Pd,"ax",@progbits
	.align	128
        .global         _Z15generate_kernelP17curandStateMtgp32Pd
        .type           _Z15generate_kernelP17curandStateMtgp32Pd,@function
        .size           _Z15generate_kernelP17curandStateMtgp32Pd,(.L_x_157 - _Z15generate_kernelP17curandStateMtgp32Pd)
        .other          _Z15generate_kernelP17curandStateMtgp32Pd,@"STO_CUDA_ENTRY STV_DEFAULT"
_Z15generate_kernelP17curandStateMtgp32Pd:
.text._Z15generate_kernelP17curandStateMtgp32Pd:
[----:B------:R-:W-:Y:S01]  /*0000*/  LDC R1, c[0x0][0x37c] ;  /* 0x0000df00ff017b82 */ /* 0x000fe20000000800 */
[----:B------:R-:W0:Y:S07]  /*0010*/  S2R R0, SR_CTAID.X ;  /* 0x0000000000007919 */ /* 0x000e2e0000002500 */
[----:B------:R-:W0:Y:S01]  /*0020*/  LDC.64 R4, c[0x0][0x380] ;  /* 0x0000e000ff047b82 */ /* 0x000e220000000a00 */
[----:B------:R-:W1:Y:S01]  /*0030*/  LDCU.64 UR6, c[0x0][0x358] ;  /* 0x00006b00ff0677ac */ /* 0x000e620008000a00 */
[----:B0-----:R-:W-:-:S05]  /*0040*/  IMAD.WIDE.U32 R4, R0, 0x1010, R4 ;  /* 0x0000101000047825 */ /* 0x001fca00078e0004 */
[----:B-1----:R-:W2:Y:S04]  /*0050*/  LDG.E.64 R8, desc[UR6][R4.64+0x1008] ;  /* 0x0010080604087981 */ /* 0x002ea8000c1e1b00 */
[----:B------:R-:W2:Y:S01]  /*0060*/  LDG.E.64 R12, desc[UR6][R4.64+0x1000] ;  /* 0x00100006040c7981 */ /* 0x000ea2000c1e1b00 */
[----:B------:R-:W0:Y:S01]  /*0070*/  S2R R7, SR_TID.X ;  /* 0x0000000000077919 */ /* 0x000e220000002100 */
[----:B------:R-:W0:Y:S01]  /*0080*/  S2R R14, SR_TID.Y ;  /* 0x00000000000e7919 */ /* 0x000e220000002200 */
[----:B------:R-:W1:Y:S01]  /*0090*/  S2R R2, SR_TID.Z ;  /* 0x0000000000027919 */ /* 0x000e620000002300 */
[----:B------:R-:W0:Y:S01]  /*00a0*/  LDCU UR8, c[0x0][0x360] ;  /* 0x00006c00ff0877ac */ /* 0x000e220008000800 */
[----:B------:R-:W3:Y:S01]  /*00b0*/  LDCU UR4, c[0x0][0x368] ;  /* 0x00006d00ff0477ac */ /* 0x000ee20008000800 */
[----:B------:R-:W3:Y:S01]  /*00c0*/  LDCU UR5, c[0x0][0x364] ;  /* 0x00006c80ff0577ac */ /* 0x000ee20008000800 */
[----:B--2---:R-:W-:Y:S01]  /*00d0*/  IMAD.WIDE R10, R13, 0x4, R8 ;  /* 0x000000040d0a7825 */ /* 0x004fe200078e0208 */
[----:B---3--:R-:W-:Y:S01]  /*00e0*/  UIMAD UR4, UR4, UR5, URZ ;  /* 0x00000005040472a4 */ /* 0x008fe2000f8e02ff */
[----:B------:R-:W2:Y:S04]  /*00f0*/  LDG.E R8, desc[UR6][R8.64+0x9f60] ;  /* 0x009f600608087981 */ /* 0x000ea8000c1e1900 */
[----:B------:R-:W3:Y:S01]  /*0100*/  LDG.E R6, desc[UR6][R10.64] ;  /* 0x000000060a067981 */ /* 0x000ee2000c1e1900 */
[----:B0-----:R-:W-:-:S03]  /*0110*/  IMAD R3, R14, UR8, R7 ;  /* 0x000000080e037c24 */ /* 0x001fc6000f8e0207 */
[----:B------:R-:W4:Y:S01]  /*0120*/  LDG.E R23, desc[UR6][R10.64+0x9c40] ;  /* 0x009c40060a177981 */ /* 0x000f22000c1e1900 */
[----:B-1----:R-:W-:-:S03]  /*0130*/  IMAD R3, R2, UR4, R3 ;  /* 0x0000000402037c24 */ /* 0x002fc6000f8e0203 */
[----:B------:R-:W5:Y:S01]  /*0140*/  LDG.E R21, desc[UR6][R10.64+0x9920] ;  /* 0x009920060a157981 */ /* 0x000f62000c1e1900 */
[----:B------:R-:W-:-:S04]  /*0150*/  IMAD.IADD R15, R12, 0x1, R3 ;  /* 0x000000010c0f7824 */ /* 0x000fc800078e0203 */
[----:B------:R-:W-:-:S04]  /*0160*/  IMAD.SHL.U32 R2, R15, 0x4, RZ ;  /* 0x000000040f027824 */ /* 0x000fc800078e00ff */
        /* <DEDUP_REMOVED lines=12> */
[----:B------:R-:W-:-:S05]  /*0230*/  IADD3 R14, P1, PT, R4, R15, RZ ;  /* 0x0000000f040e7210 */ /* 0x000fca0007f3e0ff */
[----:B------:R-:W-:-:S05]  /*0240*/  IMAD.X R15, RZ, RZ, R5, P1 ;  /* 0x000000ffff0f7224 */ /* 0x000fca00008e0605 */
[----:B------:R-:W4:Y:S01]  /*0250*/  LDG.E R14, desc[UR6][R14.64] ;  /* 0x000000060e0e7981 */ /* 0x000f22000c1e1900 */
[----:B--2---:R-:W-:-:S04]  /*0260*/  LOP3.LUT R12, R19, R8, R16, 0x78, !PT ;  /* 0x00000008130c7212 */ /* 0x004fc800078e7810 */
[----:B-----5:R-:W-:Y:S02]  /*0270*/  SHF.L.U32 R21, R12, R21, RZ ;  /* 0x000000150c157219 */ /* 0x020fe400000006ff */
[----:B----4-:R-:W-:-:S04]  /*0280*/  SHF.R.U32.HI R23, RZ, R23, R14 ;  /* 0x00000017ff177219 */ /* 0x010fc8000001160e */
[----:B------:R-:W-:Y:S01]  /*0290*/  LOP3.LUT R21, R12, R23, R21, 0x96, !PT ;  /* 0x000000170c157212 */ /* 0x000fe200078e9615 */
[----:B------:R-:W-:-:S04]  /*02a0*/  IMAD.WIDE R12, R13, 0x3c, R10 ;  /* 0x0000003c0d0c7825 */ /* 0x000fc800078e020a */
[----:B------:R-:W-:-:S05]  /*02b0*/  IMAD.SHL.U32 R20, R21, 0x4, RZ ;  /* 0x0000000415147824 */ /* 0x000fca00078e00ff */
[----:B------:R-:W-:-:S04]  /*02c0*/  LOP3.LUT R17, R20, 0x3c, RZ, 0xc0, !PT ;  /* 0x0000003c14117812 */ /* 0x000fc800078ec0ff */
[----:B------:R-:W-:-:S05]  /*02d0*/  IADD3 R8, P0, PT, R12, R17, RZ ;  /* 0x000000110c087210 */ /* 0x000fca0007f1e0ff */
[----:B------:R-:W-:-:S05]  /*02e0*/  IMAD.X R9, RZ, RZ, R13, P0 ;  /* 0x000000ffff097224 */ /* 0x000fca00000e060d */
[----:B------:R-:W2:Y:S01]  /*02f0*/  LDG.E R8, desc[UR6][R8.64+0x320] ;  /* 0x0003200608087981 */ /* 0x000ea2000c1e1900 */
[----:B------:R-:W-:Y:S02]  /*0300*/  VIADD R2, R2, 0x57c ;  /* 0x0000057c02027836 */ /* 0x000fe40000000000 */
[----:B------:R-:W-:-:S03]  /*0310*/  VIADD R6, R6, 0xfffffffc ;  /* 0xfffffffc06067836 */ /* 0x000fc60000000000 */
[----:B------:R-:W-:Y:S02]  /*0320*/  LOP3.LUT R11, R2, 0xffc, RZ, 0xc0, !PT ;  /* 0x00000ffc020b7812 */ /* 0x000fe400078ec0ff */
[----:B------:R-:W-:Y:S02]  /*0330*/  LOP3.LUT R15, R6, 0xffc, RZ, 0xc0, !PT ;  /* 0x00000ffc060f7812 */ /* 0x000fe400078ec0ff */
[C---:B------:R-:W-:Y:S02]  /*0340*/  IADD3 R10, P0, PT, R4.reuse, R11, RZ ;  /* 0x0000000b040a7210 */ /* 0x040fe40007f1e0ff */
[----:B------:R-:W-:-:S03]  /*0350*/  IADD3 R14, P1, PT, R4, R15, RZ ;  /* 0x0000000f040e7210 */ /* 0x000fc60007f3e0ff */
[--C-:B------:R-:W-:Y:S02]  /*0360*/  IMAD.X R11, RZ, RZ, R5.reuse, P0 ;  /* 0x000000ffff0b7224 */ /* 0x100fe400000e0605 */
        /* <DEDUP_REMOVED lines=11> */
[----:B------:R-:W-:-:S06]  /*0420*/  IMAD.X R17, RZ, RZ, R13, P0 ;  /* 0x000000ffff117224 */ /* 0x000fcc00000e060d */
[----:B------:R-:W2:Y:S01]  /*0430*/  LDG.E R17, desc[UR6][R16.64+0x3520] ;  /* 0x0035200610117981 */ /* 0x000ea2000c1e1900 */
[----:B------:R-:W-:Y:S01]  /*0440*/  ISETP.NE.AND P0, PT, R3, RZ, PT ;  /* 0x000000ff0300720c */ /* 0x000fe20003f05270 */
[----:B------:R-:W-:-:S12]  /*0450*/  BAR.SYNC.DEFER_BLOCKING 0x0 ;  /* 0x0000000000007b1d */ /* 0x000fd80000010000 */
[----:B------:R-:W3:Y:S01]  /*0460*/  @!P0 LDG.E R6, desc[UR6][R4.64+0x1000] ;  /* 0x0010000604068981 */ /* 0x000ee2000c1e1900 */
[----:B------:R-:W1:Y:S01]  /*0470*/  MUFU.RCP64H R9, 4.29496524800000000000e+09 ;  /* 0x41efffff00097908 */ /* 0x000e620000001800 */
[----:B0-----:R-:W-:Y:S02]  /*0480*/  IMAD.MOV.U32 R10, RZ, RZ, -0x200000 ;  /* 0xffe00000ff0a7424 */ /* 0x001fe400078e00ff */
[----:B------:R-:W-:Y:S02]  /*0490*/  IMAD.MOV.U32 R11, RZ, RZ, 0x41efffff ;  /* 0x41efffffff0b7424 */ /* 0x000fe400078e00ff */
[----:B------:R-:W-:-:S06]  /*04a0*/  IMAD.MOV.U32 R8, RZ, RZ, 0x1 ;  /* 0x00000001ff087424 */ /* 0x000fcc00078e00ff */
[----:B-1----:R-:W-:-:S08]  /*04b0*/  DFMA R12, R8, -R10, 1 ;  /* 0x3ff00000080c742b */ /* 0x002fd0000000080a */
[----:B------:R-:W-:-:S08]  /*04c0*/  DFMA R12, R12, R12, R12 ;  /* 0x0000000c0c0c722b */ /* 0x000fd0000000000c */
[----:B------:R-:W-:Y:S01]  /*04d0*/  DFMA R12, R8, R12, R8 ;  /* 0x0000000c080c722b */ /* 0x000fe20000000008 */
[----:B------:R-:W-:Y:S02]  /*04e0*/  UIMAD UR4, UR4, UR8, URZ ;  /* 0x00000008040472a4 */ /* 0x000fe4000f8e02ff */
[----:B------:R-:W-:Y:S01]  /*04f0*/  IMAD R0, R0, UR8, R7 ;  /* 0x0000000800007c24 */ /* 0x000fe2000f8e0207 */
[----:B------:R-:W-:Y:S01]  /*0500*/  BSSY.RECONVERGENT B0, `(.L_x_148) ;  /* 0x0000012000007945 */ /* 0x000fe20003800200 */
[----:B--2---:R-:W-:-:S03]  /*0510*/  LOP3.LUT R8, R17, R2, RZ, 0x3c, !PT ;  /* 0x0000000211087212 */ /* 0x004fc600078e3cff */
[----:B------:R-:W-:-:S03]  /*0520*/  DFMA R2, R12, -R10, 1 ;  /* 0x3ff000000c02742b */ /* 0x000fc6000000080a */
[----:B------:R-:W0:Y:S05]  /*0530*/  I2F.F64.U32 R8, R8 ;  /* 0x0000000800087312 */ /* 0x000e2a0000201800 */
[----:B------:R-:W-:-:S08]  /*0540*/  DFMA R2, R12, R2, R12 ;  /* 0x000000020c02722b */ /* 0x000fd0000000000c */
[----:B0-----:R-:W-:-:S08]  /*0550*/  DMUL R12, R8, R2 ;  /* 0x00000002080c7228 */ /* 0x001fd00000000000 */
[----:B------:R-:W-:Y:S01]  /*0560*/  DFMA R10, R12, -R10, R8 ;  /* 0x8000000a0c0a722b */ /* 0x000fe20000000008 */
[----:B---3--:R-:W-:-:S07]  /*0570*/  @!P0 VIADD R6, R6, UR4 ;  /* 0x0000000406068c36 */ /* 0x008fce0008000000 */
        /* <DEDUP_REMOVED lines=8> */
[----:B------:R-:W-:-:S07]  /*0600*/  MOV R4, 0x620 ;  /* 0x0000062000047802 */ /* 0x000fce0000000f00 */
[----:B------:R-:W-:Y:S05]  /*0610*/  CALL.REL.NOINC `($__internal_1_$__cuda_sm20_div_rn_f64_full) ;  /* 0x0000000000147944 */ /* 0x000fea0003c00000 */
.L_x_149:
[----:B------:R-:W-:Y:S05]  /*0620*/  BSYNC.RECONVERGENT B0 ;  /* 0x0000000000007941 */ /* 0x000fea0003800200 */
.L_x_148:
[----:B------:R-:W0:Y:S02]  /*0630*/  LDC.64 R4, c[0x0][0x388] ;  /* 0x0000e200ff047b82 */ /* 0x000e240000000a00 */
[----:B0-----:R-:W-:-:S05]  /*0640*/  IMAD.WIDE R4, R0, 0x8, R4 ;  /* 0x0000000800047825 */ /* 0x001fca00078e0204 */
[----:B------:R-:W-:Y:S01]  /*0650*/  STG.E.64 desc[UR6][R4.64], R2 ;  /* 0x0000000204007986 */ /* 0x000fe2000c101b06 */
[----:B------:R-:W-:Y:S05]  /*0660*/  EXIT ;  /* 0x000000000000794d */ /* 0x000fea0003800000 */
        .weak           $__internal_1_$__cuda_sm20_div_rn_f64_full
        .type           $__internal_1_$__cuda_sm20_div_rn_f64_full,@function
        .size           $__internal_1_$__cuda_sm20_div_rn_f64_full,(.L_x_157 - $__internal_1_$__cuda_sm20_div_rn_f64_full)
$__internal_1_$__cuda_sm20_div_rn_f64_full:
[----:B------:R-:W-:Y:S01]  /*0670*/  IMAD.MOV.U32 R3, RZ, RZ, 0x3fffffff ;  /* 0x3fffffffff037424 */ /* 0x000fe200078e00ff */
[C---:B------:R-:W-:Y:S01]  /*0680*/  FSETP.GEU.AND P1, PT, |R9|.reuse, 1.469367938527859385e-39, PT ;  /* 0x001000000900780b */ /* 0x040fe20003f2e200 */
[----:B------:R-:W-:Y:S01]  /*0690*/  IMAD.MOV.U32 R2, RZ, RZ, -0x200000 ;  /* 0xffe00000ff027424 */ /* 0x000fe200078e00ff */
[----:B------:R-:W-:Y:S01]  /*06a0*/  LOP3.LUT R5, R9, 0x7ff00000, RZ, 0xc0, !PT ;  /* 0x7ff0000009057812 */ /* 0x000fe200078ec0ff */
[----:B------:R-:W0:Y:S01]  /*06b0*/  MUFU.RCP64H R7, R3 ;  /* 0x0000000300077308 */ /* 0x000e220000001800 */
[----:B------:R-:W-:Y:S01]  /*06c0*/  IMAD.MOV.U32 R6, RZ, RZ, 0x1 ;  /* 0x00000001ff067424 */ /* 0x000fe200078e00ff */
[----:B------:R-:W-:Y:S01]  /*06d0*/  BSSY.RECONVERGENT B1, `(.L_x_150) ;  /* 0x0000045000017945 */ /* 0x000fe20003800200 */
[----:B------:R-:W-:Y:S01]  /*06e0*/  IMAD.MOV.U32 R13, RZ, RZ, 0x1ca00000 ;  /* 0x1ca00000ff0d7424 */ /* 0x000fe200078e00ff */
[----:B------:R-:W-:Y:S01]  /*06f0*/  ISETP.GE.U32.AND P0, PT, R5, 0x41e00000, PT ;  /* 0x41e000000500780c */ /* 0x000fe20003f06070 */
[----:B------:R-:W-:Y:S02]  /*0700*/  IMAD.MOV.U32 R18, RZ, RZ, R5 ;  /* 0x000000ffff127224 */ /* 0x000fe400078e0005 */
[----:B------:R-:W-:Y:S01]  /*0710*/  IMAD.MOV.U32 R19, RZ, RZ, 0x41e00000 ;  /* 0x41e00000ff137424 */ /* 0x000fe200078e00ff */
[----:B------:R-:W-:-:S03]  /*0720*/  SEL R13, R13, 0x63400000, !P0 ;  /* 0x634000000d0d7807 */ /* 0x000fc60004000000 */
[----:B------:R-:W-:Y:S01]  /*0730*/  VIADD R20, R19, 0xffffffff ;  /* 0xffffffff13147836 */ /* 0x000fe20000000000 */
[----:B0-----:R-:W-:-:S08]  /*0740*/  DFMA R10, R6, -R2, 1 ;  /* 0x3ff00000060a742b */ /* 0x001fd00000000802 */
[----:B------:R-:W-:-:S08]  /*0750*/  DFMA R10, R10, R10, R10 ;  /* 0x0000000a0a0a722b */ /* 0x000fd0000000000a */
[----:B------:R-:W-:Y:S01]  /*0760*/  DFMA R14, R6, R10, R6 ;  /* 0x0000000a060e722b */ /* 0x000fe20000000006 */
[C-C-:B------:R-:W-:Y:S01]  /*0770*/  @!P1 LOP3.LUT R10, R13.reuse, 0x80000000, R9.reuse, 0xf8, !PT ;  /* 0x800000000d0a9812 */ /* 0x140fe200078ef809 */
[----:B------:R-:W-:Y:S01]  /*0780*/  IMAD.MOV.U32 R6, RZ, RZ, R8 ;  /* 0x000000ffff067224 */ /* 0x000fe200078e0008 */
[----:B------:R-:W-:Y:S02]  /*0790*/  LOP3.LUT R7, R13, 0x800fffff, R9, 0xf8, !PT ;  /* 0x800fffff0d077812 */ /* 0x000fe400078ef809 */
[----:B------:R-:W-:Y:S01]  /*07a0*/  @!P1 LOP3.LUT R11, R10, 0x100000, RZ, 0xfc, !PT ;  /* 0x001000000a0b9812 */ /* 0x000fe200078efcff */
[----:B------:R-:W-:Y:S02]  /*07b0*/  @!P1 IMAD.MOV.U32 R10, RZ, RZ, RZ ;  /* 0x000000ffff0a9224 */ /* 0x000fe400078e00ff */
[----:B------:R-:W-:-:S04]  /*07c0*/  DFMA R16, R14, -R2, 1 ;  /* 0x3ff000000e10742b */ /* 0x000fc80000000802 */
[----:B------:R-:W-:-:S04]  /*07d0*/  @!P1 DFMA R6, R6, 2, -R10 ;  /* 0x400000000606982b */ /* 0x000fc8000000080a */
[----:B------:R-:W-:-:S06]  /*07e0*/  DFMA R16, R14, R16, R14 ;  /* 0x000000100e10722b */ /* 0x000fcc000000000e */
[----:B------:R-:W-:Y:S02]  /*07f0*/  @!P1 LOP3.LUT R18, R7, 0x7ff00000, RZ, 0xc0, !PT ;  /* 0x7ff0000007129812 */ /* 0x000fe400078ec0ff */
[----:B------:R-:W-:-:S03]  /*0800*/  DMUL R10, R16, R6 ;  /* 0x00000006100a7228 */ /* 0x000fc60000000000 */
[----:B------:R-:W-:-:S05]  /*0810*/  VIADD R12, R18, 0xffffffff ;  /* 0xffffffff120c7836 */ /* 0x000fca0000000000 */
[----:B------:R-:W-:Y:S01]  /*0820*/  DFMA R14, R10, -R2, R6 ;  /* 0x800000020a0e722b */ /* 0x000fe20000000006 */
[----:B------:R-:W-:-:S04]  /*0830*/  ISETP.GT.U32.AND P0, PT, R12, 0x7feffffe, PT ;  /* 0x7feffffe0c00780c */ /* 0x000fc80003f04070 */
[----:B------:R-:W-:-:S03]  /*0840*/  ISETP.GT.U32.OR P0, PT, R20, 0x7feffffe, P0 ;  /* 0x7feffffe1400780c */ /* 0x000fc60000704470 */
[----:B------:R-:W-:-:S10]  /*0850*/  DFMA R10, R16, R14, R10 ;  /* 0x0000000e100a722b */ /* 0x000fd4000000000a */
[----:B------:R-:W-:Y:S05]  /*0860*/  @P0 BRA `(.L_x_151) ;  /* 0x0000000000680947 */ /* 0x000fea0003800000 */
[----:B------:R-:W-:-:S05]  /*0870*/  IMAD.MOV.U32 R8, RZ, RZ, 0x41e00000 ;  /* 0x41e00000ff087424 */ /* 0x000fca00078e00ff */
[----:B------:R-:W-:-:S04]  /*0880*/  VIADDMNMX R5, R5, -R8, 0xb9600000, !PT ;  /* 0xb960000005057446 */ /* 0x000fc80007800908 */
[----:B------:R-:W-:-:S05]  /*0890*/  VIMNMX R8, PT, PT, R5, 0x46a00000, PT ;  /* 0x46a0000005087848 */ /* 0x000fca0003fe0100 */
[----:B------:R-:W-:Y:S02]  /*08a0*/  IMAD.IADD R5, R8, 0x1, -R13 ;  /* 0x0000000108057824 */ /* 0x000fe400078e0a0d */
[----:B------:R-:W-:Y:S02]  /*08b0*/  IMAD.MOV.U32 R8, RZ, RZ, RZ ;  /* 0x000000ffff087224 */ /* 0x000fe400078e00ff */
[----:B------:R-:W-:-:S06]  /*08c0*/  VIADD R9, R5, 0x7fe00000 ;  /* 0x7fe0000005097836 */ /* 0x000fcc0000000000 */
[----:B------:R-:W-:-:S10]  /*08d0*/  DMUL R12, R10, R8 ;  /* 0x000000080a0c7228 */ /* 0x000fd40000000000 */
[----:B------:R-:W-:-:S13]  /*08e0*/  FSETP.GTU.AND P0, PT, |R13|, 1.469367938527859385e-39, PT ;  /* 0x001000000d00780b */ /* 0x000fda0003f0c200 */
[----:B------:R-:W-:Y:S05]  /*08f0*/  @P0 BRA `(.L_x_152) ;  /* 0x0000000000880947 */ /* 0x000fea0003800000 */
[----:B------:R-:W-:Y:S01]  /*0900*/  DFMA R2, R10, -R2, R6 ;  /* 0x800000020a02722b */ /* 0x000fe20000000006 */
[----:B------:R-:W-:-:S09]  /*0910*/  IMAD.MOV.U32 R8, RZ, RZ, RZ ;  /* 0x000000ffff087224 */ /* 0x000fd200078e00ff */
[C---:B------:R-:W-:Y:S02]  /*0920*/  FSETP.NEU.AND P0, PT, R3.reuse, RZ, PT ;  /* 0x000000ff0300720b */ /* 0x040fe40003f0d000 */
[----:B------:R-:W-:-:S04]  /*0930*/  LOP3.LUT R2, R3, 0x41efffff, RZ, 0x3c, !PT ;  /* 0x41efffff03027812 */ /* 0x000fc800078e3cff */
[----:B------:R-:W-:-:S04]  /*0940*/  LOP3.LUT R7, R2, 0x80000000, RZ, 0xc0, !PT ;  /* 0x8000000002077812 */ /* 0x000fc800078ec0ff */
[----:B------:R-:W-:-:S03]  /*0950*/  LOP3.LUT R9, R7, R9, RZ, 0xfc, !PT ;  /* 0x0000000907097212 */ /* 0x000fc600078efcff */
        /* <DEDUP_REMOVED lines=9> */
[----:B------:R-:W-:Y:S01]  /*09f0*/  FSEL R13, R7, R13, !P0 ;  /* 0x0000000d070d7208 */ /* 0x000fe20004000000 */
[----:B------:R-:W-:Y:S06]  /*0a00*/  BRA `(.L_x_152) ;  /* 0x0000000000447947 */ /* 0x000fec0003800000 */
.L_x_151:
[----:B------:R-:W-:-:S14]  /*0a10*/  DSETP.NAN.AND P0, PT, R8, R8, PT ;  /* 0x000000080800722a */ /* 0x000fdc0003f08000 */
[----:B------:R-:W-:Y:S05]  /*0a20*/  @P0 BRA `(.L_x_153) ;  /* 0x0000000000340947 */ /* 0x000fea0003800000 */
[----:B------:R-:W-:Y:S01]  /*0a30*/  ISETP.NE.AND P0, PT, R18, R19, PT ;  /* 0x000000131200720c */ /* 0x000fe20003f05270 */
[----:B------:R-:W-:Y:S02]  /*0a40*/  IMAD.MOV.U32 R12, RZ, RZ, 0x0 ;  /* 0x00000000ff0c7424 */ /* 0x000fe400078e00ff */
[----:B------:R-:W-:-:S10]  /*0a50*/  IMAD.MOV.U32 R13, RZ, RZ, -0x80000 ;  /* 0xfff80000ff0d7424 */ /* 0x000fd400078e00ff */
[----:B------:R-:W-:Y:S05]  /*0a60*/  @!P0 BRA `(.L_x_152) ;  /* 0x00000000002c8947 */ /* 0x000fea0003800000 */
[----:B------:R-:W-:Y:S02]  /*0a70*/  ISETP.NE.AND P0, PT, R18, 0x7ff00000, PT ;  /* 0x7ff000001200780c */ /* 0x000fe40003f05270 */
[----:B------:R-:W-:Y:S02]  /*0a80*/  LOP3.LUT R8, R9, 0x41efffff, RZ, 0x3c, !PT ;  /* 0x41efffff09087812 */ /* 0x000fe400078e3cff */
[----:B------:R-:W-:Y:S02]  /*0a90*/  ISETP.EQ.OR P0, PT, R19, RZ, !P0 ;  /* 0x000000ff1300720c */ /* 0x000fe40004702670 */
[----:B------:R-:W-:-:S11]  /*0aa0*/  LOP3.LUT R13, R8, 0x80000000, RZ, 0xc0, !PT ;  /* 0x80000000080d7812 */ /* 0x000fd600078ec0ff */
[----:B------:R-:W-:Y:S01]  /*0ab0*/  @P0 LOP3.LUT R2, R13, 0x7ff00000, RZ, 0xfc, !PT ;  /* 0x7ff000000d020812 */ /* 0x000fe200078efcff */
[----:B------:R-:W-:Y:S02]  /*0ac0*/  @!P0 IMAD.MOV.U32 R12, RZ, RZ, RZ ;  /* 0x000000ffff0c8224 */ /* 0x000fe400078e00ff */
[----:B------:R-:W-:Y:S02]  /*0ad0*/  @P0 IMAD.MOV.U32 R12, RZ, RZ, RZ ;  /* 0x000000ffff0c0224 */ /* 0x000fe400078e00ff */
[----:B------:R-:W-:Y:S01]  /*0ae0*/  @P0 IMAD.MOV.U32 R13, RZ, RZ, R2 ;  /* 0x000000ffff0d0224 */ /* 0x000fe200078e0002 */
[----:B------:R-:W-:Y:S06]  /*0af0*/  BRA `(.L_x_152) ;  /* 0x0000000000087947 */ /* 0x000fec0003800000 */
.L_x_153:
[----:B------:R-:W-:Y:S01]  /*0b00*/  LOP3.LUT R13, R9, 0x80000, RZ, 0xfc, !PT ;  /* 0x00080000090d7812 */ /* 0x000fe200078efcff */
[----:B------:R-:W-:-:S07]  /*0b10*/  IMAD.MOV.U32 R12, RZ, RZ, R8 ;  /* 0x000000ffff0c7224 */ /* 0x000fce00078e0008 */
.L_x_152:
[----:B------:R-:W-:Y:S05]  /*0b20*/  BSYNC.RECONVERGENT B1 ;  /* 0x0000000000017941 */ /* 0x000fea0003800200 */
.L_x_150:
[----:B------:R-:W-:Y:S02]  /*0b30*/  IMAD.MOV.U32 R5, RZ, RZ, 0x0 ;  /* 0x00000000ff057424 */ /* 0x000fe400078e00ff */
[----:B------:R-:W-:Y:S02]  /*0b40*/  IMAD.MOV.U32 R2, RZ, RZ, R12 ;  /* 0x000000ffff027224 */ /* 0x000fe400078e000c */
[----:B------:R-:W-:Y:S01]  /*0b50*/  IMAD.MOV.U32 R3, RZ, RZ, R13 ;  /* 0x000000ffff037224 */ /* 0x000fe200078e000d */
[----:B------:R-:W-:Y:S06]  /*0b60*/  RET.REL.NODEC R4 `(_Z15generate_kernelP17curandStateMtgp32Pd) ;  /* 0xfffffff404247950 */ /* 0x000fec0003c3ffff */
.L_x_154:
        /* <DEDUP_REMOVED lines=9> */
.L_x_157:


//--------------------- .nv.global.init           --------------------------
	.section	.nv.global.init,"aw",@progbits
	.align	4
.nv.global.init:
	.type		mrg32k3aM1SubSeq,@object
	.size		mrg32k3aM1SubSeq,(mrg32k3aM2SubSeq - mrg32k3aM1SubSeq)
mrg32k3aM1SubSeq:
        /*0000*/ 	.byte	0x0b, 0xcc, 0xee, 0x04, 0x73, 0x29, 0x8b, 0x6f, 0xf6, 0x53, 0x03, 0xf6, 0x23, 0xf6, 0xea, 0xda
        /* <DEDUP_REMOVED lines=125> */
	.type		mrg32k3aM2SubSeq,@object
	.size		mrg32k3aM2SubSeq,(mrg32k3aM1 - mrg32k3aM2SubSeq)
mrg32k3aM2SubSeq:
        /* <DEDUP_REMOVED lines=126> */
	.type		mrg32k3aM1,@object
	.size		mrg32k3aM1,(mrg32k3aM1Seq - mrg32k3aM1)
mrg32k3aM1:
        /* <DEDUP_REMOVED lines=144> */
	.type		mrg32k3aM1Seq,@object
	.size		mrg32k3aM1Seq,(mrg32k3aM2 - mrg32k3aM1Seq)
mrg32k3aM1Seq:
        /* <DEDUP_REMOVED lines=144> */
	.type		mrg32k3aM2,@object
	.size		mrg32k3aM2,(mrg32k3aM2Seq - mrg32k3aM2)
mrg32k3aM2:
        /* <DEDUP_REMOVED lines=144> */
	.type		mrg32k3aM2Seq,@object
	.size		mrg32k3aM2Seq,(precalc_xorwow_matrix - mrg32k3aM2Seq)
mrg32k3aM2Seq:
        /* <DEDUP_REMOVED lines=144> */
	.type		precalc_xorwow_matrix,@object
	.size		precalc_xorwow_matrix,(precalc_xorwow_offset_matrix - precalc_xorwow_matrix)
precalc_xorwow_matrix:
        /* <DEDUP_REMOVED lines=6400> */
	.type		precalc_xorwow_offset_matrix,@object
	.size		precalc_xorwow_offset_matrix,(.L_1 - precalc_xorwow_offset_matrix)
precalc_xorwow_offset_matrix:
        /* <DEDUP_REMOVED lines=6400> */
.L_1:


//--------------------- .nv.shared.reserved.0     --------------------------
	.section	.nv.shared.reserved.0,"aw",@nobits
	.weak		__nv_reservedSMEM_offset_0_alias
	.size		__nv_reservedSMEM_offset_0_alias, 0, 64
	.other		__nv_reservedSMEM_offset_0_alias,@"STO_CUDA_RESERVED_SHARED STV_DEFAULT"
__nv_reservedSMEM_offset_0_alias:
	.zero		0
	.zero		64


//--------------------- .nv.shared._Z11integrationP17curandStateMtgp32PdS1_S1_S1_i --------------------------
	.section	.nv.shared._Z11integrationP17curandStateMtgp32PdS1_S1_S1_i,"aw",@nobits
	.sectionflags	@""
	.align	8
.nv.shared._Z11integrationP17curandStateMtgp32PdS1_S1_S1_i:
	.zero		5120


//--------------------- .nv.constant0._Z10adaptationv --------------------------
	.section	.nv.constant0._Z10adaptationv,"a",@progbits
	.sectionflags	@""
	.align	4
.nv.constant0._Z10adaptationv:
	.zero		896


//--------------------- .nv.constant0._Z11integrationP17curandStateMtgp32PdS1_S1_S1_i --------------------------
	.section	.nv.constant0._Z11integrationP17curandStateMtgp32PdS1_S1_S1_i,"a",@progbits
	.sectionflags	@""
	.align	4
.nv.constant0._Z11integrationP17curandStateMtgp32PdS1_S1_S1_i:
	.zero		940


//--------------------- .nv.constant0._Z15generate_kernelP17curandStateMtgp32Pd --------------------------
	.section	.nv.constant0._Z15generate_kernelP17curandStateMtgp32Pd,"a",@progbits
	.sectionflags	@""
	.align	4
.nv.constant0._Z15generate_kernelP17curandStateMtgp32Pd:
	.zero		912


//--------------------- SYMBOLS --------------------------

	.type		.nv.reservedSmem.offset0,@object
	.size		.nv.reservedSmem.offset0,0x4
	.type		.nv.reservedSmem.cap,@object
	.size		.nv.reservedSmem.cap,0x4
